//
// Generated by NVIDIA NVVM Compiler
//
// Compiler Build ID: CL-36424714
// Cuda compilation tools, release 13.0, V13.0.88
// Based on NVVM 20.0.0
//

.version 9.0
.target sm_100
.address_size 64

	// .globl	_Z15compute_ratingsPP6ReviewPiS2_P9HashEntry

.visible .entry _Z15compute_ratingsPP6ReviewPiS2_P9HashEntry(
	.param .u64 .ptr .align 1 _Z15compute_ratingsPP6ReviewPiS2_P9HashEntry_param_0,
	.param .u64 .ptr .align 1 _Z15compute_ratingsPP6ReviewPiS2_P9HashEntry_param_1,
	.param .u64 .ptr .align 1 _Z15compute_ratingsPP6ReviewPiS2_P9HashEntry_param_2,
	.param .u64 .ptr .align 1 _Z15compute_ratingsPP6ReviewPiS2_P9HashEntry_param_3
)
{
	.reg .pred 	%p<25>;
	.reg .b16 	%rs<46>;
	.reg .b32 	%r<63>;
	.reg .b32 	%f<3>;
	.reg .b64 	%rd<16>;

	ld.param.u64 	%rd5, [_Z15compute_ratingsPP6ReviewPiS2_P9HashEntry_param_0];
	ld.param.u64 	%rd7, [_Z15compute_ratingsPP6ReviewPiS2_P9HashEntry_param_1];
	ld.param.u64 	%rd8, [_Z15compute_ratingsPP6ReviewPiS2_P9HashEntry_param_2];
	ld.param.u64 	%rd6, [_Z15compute_ratingsPP6ReviewPiS2_P9HashEntry_param_3];
	cvta.to.global.u64 	%rd9, %rd8;
	cvta.to.global.u64 	%rd10, %rd7;
	ld.global.u32 	%r19, [%rd10];
	ld.global.u32 	%r20, [%rd9];
	mov.u32 	%r21, %ctaid.x;
	mov.u32 	%r22, %ntid.x;
	mov.u32 	%r23, %tid.x;
	mad.lo.s32 	%r24, %r21, %r22, %r23;
	mul.lo.s32 	%r60, %r20, %r24;
	add.s32 	%r25, %r60, %r20;
	min.s32 	%r2, %r25, %r19;
	setp.ge.s32 	%p1, %r60, %r2;
	@%p1 bra 	$L__BB0_28;
	cvta.to.global.u64 	%rd1, %rd5;
	cvta.to.global.u64 	%rd2, %rd6;
$L__BB0_2:
	mul.wide.s32 	%rd11, %r60, 8;
	add.s64 	%rd12, %rd1, %rd11;
	ld.global.u64 	%rd13, [%rd12];
	ld.u64 	%rd3, [%rd13+8];
	ld.f32 	%f1, [%rd13];
	ld.u8 	%rs44, [%rd3];
	setp.eq.s16 	%p2, %rs44, 0;
	mov.b32 	%r61, -2128831035;
	@%p2 bra 	$L__BB0_13;
	cvt.u32.u16 	%r27, %rs44;
	cvt.s32.s8 	%r28, %r27;
	xor.b32  	%r29, %r28, -2128831035;
	mul.lo.s32 	%r61, %r29, 16777619;
	ld.u8 	%rs2, [%rd3+1];
	setp.eq.s16 	%p3, %rs2, 0;
	@%p3 bra 	$L__BB0_13;
	cvt.u32.u16 	%r30, %rs2;
	cvt.s32.s8 	%r31, %r30;
	xor.b32  	%r32, %r61, %r31;
	mul.lo.s32 	%r61, %r32, 16777619;
	ld.u8 	%rs3, [%rd3+2];
	setp.eq.s16 	%p4, %rs3, 0;
	@%p4 bra 	$L__BB0_13;
	cvt.u32.u16 	%r33, %rs3;
	cvt.s32.s8 	%r34, %r33;
	xor.b32  	%r35, %r61, %r34;
	mul.lo.s32 	%r61, %r35, 16777619;
	ld.u8 	%rs4, [%rd3+3];
	setp.eq.s16 	%p5, %rs4, 0;
	@%p5 bra 	$L__BB0_13;
	cvt.u32.u16 	%r36, %rs4;
	cvt.s32.s8 	%r37, %r36;
	xor.b32  	%r38, %r61, %r37;
	mul.lo.s32 	%r61, %r38, 16777619;
	ld.u8 	%rs5, [%rd3+4];
	setp.eq.s16 	%p6, %rs5, 0;
	@%p6 bra 	$L__BB0_13;
	cvt.u32.u16 	%r39, %rs5;
	cvt.s32.s8 	%r40, %r39;
	xor.b32  	%r41, %r61, %r40;
	mul.lo.s32 	%r61, %r41, 16777619;
	ld.u8 	%rs6, [%rd3+5];
	setp.eq.s16 	%p7, %rs6, 0;
	@%p7 bra 	$L__BB0_13;
	cvt.u32.u16 	%r42, %rs6;
	cvt.s32.s8 	%r43, %r42;
	xor.b32  	%r44, %r61, %r43;
	mul.lo.s32 	%r61, %r44, 16777619;
	ld.u8 	%rs7, [%rd3+6];
	setp.eq.s16 	%p8, %rs7, 0;
	@%p8 bra 	$L__BB0_13;
	cvt.u32.u16 	%r45, %rs7;
	cvt.s32.s8 	%r46, %r45;
	xor.b32  	%r47, %r61, %r46;
	mul.lo.s32 	%r61, %r47, 16777619;
	ld.u8 	%rs8, [%rd3+7];
	setp.eq.s16 	%p9, %rs8, 0;
	@%p9 bra 	$L__BB0_13;
	cvt.u32.u16 	%r48, %rs8;
	cvt.s32.s8 	%r49, %r48;
	xor.b32  	%r50, %r61, %r49;
	mul.lo.s32 	%r61, %r50, 16777619;
	ld.u8 	%rs9, [%rd3+8];
	setp.eq.s16 	%p10, %rs9, 0;
	@%p10 bra 	$L__BB0_13;
	cvt.u32.u16 	%r51, %rs9;
	cvt.s32.s8 	%r52, %r51;
	xor.b32  	%r53, %r61, %r52;
	mul.lo.s32 	%r61, %r53, 16777619;
	ld.u8 	%rs10, [%rd3+9];
	setp.eq.s16 	%p11, %rs10, 0;
	@%p11 bra 	$L__BB0_13;
	cvt.u32.u16 	%r54, %rs10;
	cvt.s32.s8 	%r55, %r54;
	xor.b32  	%r56, %r61, %r55;
	mul.lo.s32 	%r61, %r56, 16777619;
$L__BB0_13:
	and.b32  	%r16, %r61, 2047;
	mul.wide.u32 	%rd14, %r16, 24;
	add.s64 	%rd15, %rd2, %rd14;
	add.s64 	%rd4, %rd15, 20;
	ld.global.u8 	%rs14, [%rd15+20];
	setp.ne.s16 	%p12, %rs14, 0;
	@%p12 bra 	$L__BB0_16;
	atom.relaxed.global.cas.b32 	%r57, [%rd4], 0, 1;
	setp.ne.s32 	%p13, %r57, 0;
	ld.u8 	%rs44, [%rd3];
	@%p13 bra 	$L__BB0_16;
	st.global.u8 	[%rd4+-20], %rs44;
	ld.u8 	%rs35, [%rd3+1];
	st.global.u8 	[%rd4+-19], %rs35;
	ld.u8 	%rs36, [%rd3+2];
	st.global.u8 	[%rd4+-18], %rs36;
	ld.u8 	%rs37, [%rd3+3];
	st.global.u8 	[%rd4+-17], %rs37;
	ld.u8 	%rs38, [%rd3+4];
	st.global.u8 	[%rd4+-16], %rs38;
	ld.u8 	%rs39, [%rd3+5];
	st.global.u8 	[%rd4+-15], %rs39;
	ld.u8 	%rs40, [%rd3+6];
	st.global.u8 	[%rd4+-14], %rs40;
	ld.u8 	%rs41, [%rd3+7];
	st.global.u8 	[%rd4+-13], %rs41;
	ld.u8 	%rs42, [%rd3+8];
	st.global.u8 	[%rd4+-12], %rs42;
	ld.u8 	%rs43, [%rd3+9];
	st.global.u8 	[%rd4+-11], %rs43;
	st.global.f32 	[%rd4+-8], %f1;
	mov.b32 	%r59, 1;
	st.global.u32 	[%rd4+-4], %r59;
	bra.uni 	$L__BB0_27;
$L__BB0_16:
	ld.global.u8 	%rs15, [%rd4+-20];
	setp.ne.s16 	%p14, %rs15, %rs44;
	@%p14 bra 	$L__BB0_29;
	ld.global.u8 	%rs17, [%rd4+-19];
	ld.u8 	%rs18, [%rd3+1];
	setp.ne.s16 	%p15, %rs17, %rs18;
	@%p15 bra 	$L__BB0_29;
	ld.global.u8 	%rs19, [%rd4+-18];
	ld.u8 	%rs20, [%rd3+2];
	setp.ne.s16 	%p16, %rs19, %rs20;
	@%p16 bra 	$L__BB0_29;
	ld.global.u8 	%rs21, [%rd4+-17];
	ld.u8 	%rs22, [%rd3+3];
	setp.ne.s16 	%p17, %rs21, %rs22;
	@%p17 bra 	$L__BB0_29;
	ld.global.u8 	%rs23, [%rd4+-16];
	ld.u8 	%rs24, [%rd3+4];
	setp.ne.s16 	%p18, %rs23, %rs24;
	@%p18 bra 	$L__BB0_29;
	ld.global.u8 	%rs25, [%rd4+-15];
	ld.u8 	%rs26, [%rd3+5];
	setp.ne.s16 	%p19, %rs25, %rs26;
	@%p19 bra 	$L__BB0_29;
	ld.global.u8 	%rs27, [%rd4+-14];
	ld.u8 	%rs28, [%rd3+6];
	setp.ne.s16 	%p20, %rs27, %rs28;
	@%p20 bra 	$L__BB0_29;
	ld.global.u8 	%rs29, [%rd4+-13];
	ld.u8 	%rs30, [%rd3+7];
	setp.ne.s16 	%p21, %rs29, %rs30;
	@%p21 bra 	$L__BB0_29;
	ld.global.u8 	%rs31, [%rd4+-12];
	ld.u8 	%rs32, [%rd3+8];
	setp.ne.s16 	%p22, %rs31, %rs32;
	@%p22 bra 	$L__BB0_29;
	ld.global.u8 	%rs33, [%rd4+-11];
	ld.u8 	%rs34, [%rd3+9];
	setp.ne.s16 	%p23, %rs33, %rs34;
	@%p23 bra 	$L__BB0_29;
	atom.global.add.f32 	%f2, [%rd4+-8], %f1;
	atom.global.add.u32 	%r58, [%rd4+-4], 1;
$L__BB0_27:
	add.s32 	%r60, %r60, 1;
	setp.ne.s32 	%p24, %r60, %r2;
	@%p24 bra 	$L__BB0_2;
$L__BB0_28:
	ret;
$L__BB0_29:
	add.s32 	%r61, %r16, 1;
	bra.uni 	$L__BB0_13;

}
	// .globl	_Z10find_top_kP9HashEntryP8TopEntry
.visible .entry _Z10find_top_kP9HashEntryP8TopEntry(
	.param .u64 .ptr .align 1 _Z10find_top_kP9HashEntryP8TopEntry_param_0,
	.param .u64 .ptr .align 1 _Z10find_top_kP9HashEntryP8TopEntry_param_1
)
{
	.reg .pred 	%p<27>;
	.reg .b16 	%rs<52>;
	.reg .b32 	%r<55>;
	.reg .b32 	%f<18>;
	.reg .b64 	%rd<40>;

	ld.param.u64 	%rd18, [_Z10find_top_kP9HashEntryP8TopEntry_param_0];
	ld.param.u64 	%rd19, [_Z10find_top_kP9HashEntryP8TopEntry_param_1];
	cvta.to.global.u64 	%rd1, %rd19;
	mov.u32 	%r5, %ctaid.x;
	mov.u32 	%r6, %ntid.x;
	mov.u32 	%r7, %tid.x;
	mad.lo.s32 	%r1, %r5, %r6, %r7;
	setp.gt.s32 	%p2, %r1, 2047;
	@%p2 bra 	$L__BB1_15;
	cvta.to.global.u64 	%rd20, %rd18;
	mul.wide.s32 	%rd21, %r1, 24;
	add.s64 	%rd22, %rd20, %rd21;
	add.s64 	%rd2, %rd22, 20;
	ld.global.u8 	%rs31, [%rd22+20];
	setp.eq.s16 	%p3, %rs31, 0;
	@%p3 bra 	$L__BB1_15;
	ld.global.f32 	%f5, [%rd2+-8];
	ld.global.u32 	%r9, [%rd2+-4];
	cvt.rn.f32.s32 	%f6, %r9;
	div.rn.f32 	%f1, %f5, %f6;
	add.s64 	%rd38, %rd1, 12;
	ld.global.f32 	%f7, [%rd1+12];
	setp.leu.f32 	%p5, %f1, %f7;
	mov.b64 	%rd37, 0;
	mov.b32 	%r53, 0;
	mov.pred 	%p26, -1;
	@%p5 bra 	$L__BB1_6;
$L__BB1_3:
	shl.b64 	%rd33, %rd37, 4;
	add.s64 	%rd34, %rd1, %rd33;
	ld.global.u32 	%r19, [%rd34];
	bfe.u32 	%r20, %r19, 0, 8;
	cvt.u16.u32 	%rs42, %r20;
	bfe.u32 	%r21, %r19, 8, 8;
	cvt.u16.u32 	%rs43, %r21;
	bfe.u32 	%r22, %r19, 16, 8;
	cvt.u16.u32 	%rs44, %r22;
	bfe.u32 	%r23, %r19, 24, 8;
	cvt.u16.u32 	%rs45, %r23;
	ld.global.u32 	%r24, [%rd34+4];
	bfe.u32 	%r25, %r24, 0, 8;
	cvt.u16.u32 	%rs46, %r25;
	bfe.u32 	%r26, %r24, 8, 8;
	cvt.u16.u32 	%rs47, %r26;
	bfe.u32 	%r27, %r24, 16, 8;
	cvt.u16.u32 	%rs48, %r27;
	bfe.u32 	%r28, %r24, 24, 8;
	cvt.u16.u32 	%rs49, %r28;
	ld.global.v2.u8 	{%rs50, %rs51}, [%rd34+8];
	ld.global.f32 	%f17, [%rd34+12];
	st.global.f32 	[%rd38], %f1;
	ld.global.u8 	%rs32, [%rd2+-20];
	st.global.u8 	[%rd34], %rs32;
	ld.global.u8 	%rs33, [%rd2+-19];
	st.global.u8 	[%rd34+1], %rs33;
	ld.global.u8 	%rs34, [%rd2+-18];
	st.global.u8 	[%rd34+2], %rs34;
	ld.global.u8 	%rs35, [%rd2+-17];
	st.global.u8 	[%rd34+3], %rs35;
	ld.global.u8 	%rs36, [%rd2+-16];
	st.global.u8 	[%rd34+4], %rs36;
	ld.global.u8 	%rs37, [%rd2+-15];
	st.global.u8 	[%rd34+5], %rs37;
	ld.global.u8 	%rs38, [%rd2+-14];
	st.global.u8 	[%rd34+6], %rs38;
	ld.global.u8 	%rs39, [%rd2+-13];
	st.global.u8 	[%rd34+7], %rs39;
	ld.global.u8 	%rs40, [%rd2+-12];
	st.global.u8 	[%rd34+8], %rs40;
	ld.global.u8 	%rs41, [%rd2+-11];
	st.global.u8 	[%rd34+9], %rs41;
	not.pred 	%p24, %p26;
	@%p24 bra 	$L__BB1_15;
	mul.wide.u32 	%rd35, %r53, 16;
	add.s64 	%rd36, %rd35, %rd1;
	add.s64 	%rd39, %rd36, 28;
$L__BB1_5:
	add.s32 	%r53, %r53, 1;
	ld.global.u32 	%r29, [%rd39+-12];
	bfe.u32 	%r30, %r29, 0, 8;
	cvt.u16.u32 	%rs21, %r30;
	bfe.u32 	%r31, %r29, 8, 8;
	cvt.u16.u32 	%rs22, %r31;
	bfe.u32 	%r32, %r29, 16, 8;
	cvt.u16.u32 	%rs23, %r32;
	bfe.u32 	%r33, %r29, 24, 8;
	cvt.u16.u32 	%rs24, %r33;
	ld.global.u32 	%r34, [%rd39+-8];
	bfe.u32 	%r35, %r34, 0, 8;
	cvt.u16.u32 	%rs25, %r35;
	bfe.u32 	%r36, %r34, 8, 8;
	cvt.u16.u32 	%rs26, %r36;
	bfe.u32 	%r37, %r34, 16, 8;
	cvt.u16.u32 	%rs27, %r37;
	bfe.u32 	%r38, %r34, 24, 8;
	cvt.u16.u32 	%rs28, %r38;
	ld.global.v2.u8 	{%rs29, %rs30}, [%rd39+-4];
	ld.global.f32 	%f4, [%rd39];
	cvt.u32.u16 	%r39, %rs45;
	cvt.u32.u16 	%r40, %rs44;
	prmt.b32 	%r41, %r40, %r39, 0x3340U;
	cvt.u32.u16 	%r42, %rs43;
	cvt.u32.u16 	%r43, %rs42;
	prmt.b32 	%r44, %r43, %r42, 0x3340U;
	prmt.b32 	%r45, %r44, %r41, 0x5410U;
	st.global.u32 	[%rd39+-12], %r45;
	cvt.u32.u16 	%r46, %rs49;
	cvt.u32.u16 	%r47, %rs48;
	prmt.b32 	%r48, %r47, %r46, 0x3340U;
	cvt.u32.u16 	%r49, %rs47;
	cvt.u32.u16 	%r50, %rs46;
	prmt.b32 	%r51, %r50, %r49, 0x3340U;
	prmt.b32 	%r52, %r51, %r48, 0x5410U;
	st.global.u32 	[%rd39+-8], %r52;
	st.global.v2.u8 	[%rd39+-4], {%rs50, %rs51};
	st.global.f32 	[%rd39], %f17;
	add.s64 	%rd39, %rd39, 16;
	setp.eq.s32 	%p25, %r53, 9;
	mov.u16 	%rs42, %rs21;
	mov.u16 	%rs43, %rs22;
	mov.u16 	%rs44, %rs23;
	mov.u16 	%rs45, %rs24;
	mov.u16 	%rs46, %rs25;
	mov.u16 	%rs47, %rs26;
	mov.u16 	%rs48, %rs27;
	mov.u16 	%rs49, %rs28;
	mov.u16 	%rs50, %rs29;
	mov.u16 	%rs51, %rs30;
	mov.f32 	%f17, %f4;
	@%p25 bra 	$L__BB1_15;
	bra.uni 	$L__BB1_5;
$L__BB1_6:
	add.s64 	%rd38, %rd1, 28;
	ld.global.f32 	%f8, [%rd1+28];
	setp.gt.f32 	%p7, %f1, %f8;
	mov.b64 	%rd37, 1;
	mov.b32 	%r53, 1;
	@%p7 bra 	$L__BB1_3;
	add.s64 	%rd38, %rd1, 44;
	ld.global.f32 	%f9, [%rd1+44];
	setp.gt.f32 	%p9, %f1, %f9;
	mov.b64 	%rd37, 2;
	mov.b32 	%r53, 2;
	@%p9 bra 	$L__BB1_3;
	add.s64 	%rd38, %rd1, 60;
	ld.global.f32 	%f10, [%rd1+60];
	setp.gt.f32 	%p11, %f1, %f10;
	mov.b64 	%rd37, 3;
	mov.b32 	%r53, 3;
	@%p11 bra 	$L__BB1_3;
	add.s64 	%rd38, %rd1, 76;
	ld.global.f32 	%f11, [%rd1+76];
	setp.gt.f32 	%p13, %f1, %f11;
	mov.b64 	%rd37, 4;
	mov.b32 	%r53, 4;
	@%p13 bra 	$L__BB1_3;
	add.s64 	%rd38, %rd1, 92;
	ld.global.f32 	%f12, [%rd1+92];
	setp.gt.f32 	%p15, %f1, %f12;
	mov.b64 	%rd37, 5;
	mov.b32 	%r53, 5;
	@%p15 bra 	$L__BB1_3;
	add.s64 	%rd38, %rd1, 108;
	ld.global.f32 	%f13, [%rd1+108];
	setp.gt.f32 	%p17, %f1, %f13;
	mov.b64 	%rd37, 6;
	mov.b32 	%r53, 6;
	@%p17 bra 	$L__BB1_3;
	add.s64 	%rd38, %rd1, 124;
	ld.global.f32 	%f14, [%rd1+124];
	setp.gt.f32 	%p19, %f1, %f14;
	mov.b64 	%rd37, 7;
	mov.b32 	%r53, 7;
	@%p19 bra 	$L__BB1_3;
	add.s64 	%rd38, %rd1, 140;
	ld.global.f32 	%f15, [%rd1+140];
	setp.gt.f32 	%p21, %f1, %f15;
	mov.b64 	%rd37, 8;
	mov.b32 	%r53, 8;
	@%p21 bra 	$L__BB1_3;
	add.s64 	%rd38, %rd1, 156;
	ld.global.f32 	%f16, [%rd1+156];
	setp.gt.f32 	%p23, %f1, %f16;
	mov.b64 	%rd37, 9;
	mov.b32 	%r53, 9;
	mov.pred 	%p26, 0;
	@%p23 bra 	$L__BB1_3;
$L__BB1_15:
	ret;

}


// ===== COMPILED SASS (sm_100) =====

	.target	sm_100

	.elftype	@"ET_EXEC"


//--------------------- .note.nv.tkinfo           --------------------------
	.section	.note.nv.tkinfo,"",@"SHT_NOTE"
	.sectionflags	@"SHF_NOTE_NV_TKINFO"
	.tkinfo
        /*0018*/ 	.word	0x00000002
        /*0030*/ 	.string	""
        /*0030*/ 	.string	"ptxas"
        /*0030*/ 	.string	"Cuda compilation tools, release 13.0, V13.0.88"
        /*0030*/ 	.string	"Build cuda_13.0.r13.0/compiler.36424714_0"
        /*0030*/ 	.string	"-arch sm_100 -m 64 "



//--------------------- .note.nv.cuinfo           --------------------------
	.section	.note.nv.cuinfo,"",@"SHT_NOTE"
	.sectionflags	@"SHF_NOTE_NV_CUINFO"
        /*0018*/ 	.short	0x0002
        /*001a*/ 	.short	0x0064
        /*001c*/ 	.short	0x0082
	.zero		2


//--------------------- .nv.info                  --------------------------
	.section	.nv.info,"",@"SHT_CUDA_INFO"
	.align	4


	//----- nvinfo : EIATTR_REGCOUNT
	.align		4
        /*0000*/ 	.byte	0x04, 0x2f
        /*0002*/ 	.short	(.L_1 - .L_0)
	.align		4
.L_0:
        /*0004*/ 	.word	index@(_Z15compute_ratingsPP6ReviewPiS2_P9HashEntry)
        /*0008*/ 	.word	0x00000018


	//----- nvinfo : EIATTR_FRAME_SIZE
	.align		4
.L_1:
        /*000c*/ 	.byte	0x04, 0x11
        /*000e*/ 	.short	(.L_3 - .L_2)
	.align		4
.L_2:
        /*0010*/ 	.word	index@(_Z15compute_ratingsPP6ReviewPiS2_P9HashEntry)
        /*0014*/ 	.word	0x00000000


	//----- nvinfo : EIATTR_REGCOUNT
	.align		4
.L_3:
        /*0018*/ 	.byte	0x04, 0x2f
        /*001a*/ 	.short	(.L_5 - .L_4)
	.align		4
.L_4:
        /*001c*/ 	.word	index@(_Z10find_top_kP9HashEntryP8TopEntry)
        /*0020*/ 	.word	0x00000018


	//----- nvinfo : EIATTR_FRAME_SIZE
	.align		4
.L_5:
        /*0024*/ 	.byte	0x04, 0x11
        /*0026*/ 	.short	(.L_7 - .L_6)
	.align		4
.L_6:
        /*0028*/ 	.word	index@($__internal_0_$__cuda_sm3x_div_rn_noftz_f32_slowpath)
        /*002c*/ 	.word	0x00000000


	//----- nvinfo : EIATTR_FRAME_SIZE
	.align		4
.L_7:
        /*0030*/ 	.byte	0x04, 0x11
        /*0032*/ 	.short	(.L_9 - .L_8)
	.align		4
.L_8:
        /*0034*/ 	.word	index@(_Z10find_top_kP9HashEntryP8TopEntry)
        /*0038*/ 	.word	0x00000000


	//----- nvinfo : EIATTR_MIN_STACK_SIZE
	.align		4
.L_9:
        /*003c*/ 	.byte	0x04, 0x12
        /*003e*/ 	.short	(.L_11 - .L_10)
	.align		4
.L_10:
        /*0040*/ 	.word	index@(_Z10find_top_kP9HashEntryP8TopEntry)
        /*0044*/ 	.word	0x00000000


	//----- nvinfo : EIATTR_MIN_STACK_SIZE
	.align		4
.L_11:
        /*0048*/ 	.byte	0x04, 0x12
        /*004a*/ 	.short	(.L_13 - .L_12)
	.align		4
.L_12:
        /*004c*/ 	.word	index@(_Z15compute_ratingsPP6ReviewPiS2_P9HashEntry)
        /*0050*/ 	.word	0x00000000
.L_13:


//--------------------- .nv.compat                --------------------------
	.section	.nv.compat,"",@"SHT_CUDA_COMPAT_INFO"
	.align	4
        /*0000*/ 	.byte	0x02, 0x09, 0x00, 0x00, 0x02, 0x02, 0x01, 0x00, 0x02, 0x05, 0x05, 0x00, 0x03, 0x07, 0x01, 0x01
        /*0010*/ 	.byte	0x02, 0x03, 0x00, 0x00, 0x02, 0x06, 0x01, 0x00, 0x04, 0x0b, 0x08, 0x00, 0x01, 0x00, 0x00, 0x00
        /*0020*/ 	.byte	0x00, 0x00, 0x00, 0x00


//--------------------- .nv.info._Z10find_top_kP9HashEntryP8TopEntry --------------------------
	.section	.nv.info._Z10find_top_kP9HashEntryP8TopEntry,"",@"SHT_CUDA_INFO"
	.sectionflags	@""
	.align	4


	//----- nvinfo : EIATTR_CUDA_API_VERSION
	.align		4
        /*0000*/ 	.byte	0x04, 0x37
        /*0002*/ 	.short	(.L_15 - .L_14)
.L_14:
        /*0004*/ 	.word	0x00000082


	//----- nvinfo : EIATTR_KPARAM_INFO
	.align		4
.L_15:
        /*0008*/ 	.byte	0x04, 0x17
        /*000a*/ 	.short	(.L_17 - .L_16)
.L_16:
        /*000c*/ 	.word	0x00000000
        /*0010*/ 	.short	0x0001
        /*0012*/ 	.short	0x0008
        /*0014*/ 	.byte	0x00, 0xf5, 0x21, 0x00


	//----- nvinfo : EIATTR_KPARAM_INFO
	.align		4
.L_17:
        /*0018*/ 	.byte	0x04, 0x17
        /*001a*/ 	.short	(.L_19 - .L_18)
.L_18:
        /*001c*/ 	.word	0x00000000
        /*0020*/ 	.short	0x0000
        /*0022*/ 	.short	0x0000
        /*0024*/ 	.byte	0x00, 0xf5, 0x21, 0x00


	//----- nvinfo : EIATTR_SPARSE_MMA_MASK
	.align		4
.L_19:
        /*0028*/ 	.byte	0x03, 0x50
        /*002a*/ 	.short	0x0000


	//----- nvinfo : EIATTR_MAXREG_COUNT
	.align		4
        /*002c*/ 	.byte	0x03, 0x1b
        /*002e*/ 	.short	0x00ff


	//----- nvinfo : EIATTR_MERCURY_ISA_VERSION
	.align		4
        /*0030*/ 	.byte	0x03, 0x5f
        /*0032*/ 	.short	0x0101


	//----- nvinfo : EIATTR_VRC_CTA_INIT_COUNT
	.align		4
        /*0034*/ 	.byte	0x02, 0x4a
	.zero		1
	.zero		1


	//----- nvinfo : EIATTR_EXIT_INSTR_OFFSETS
	.align		4
        /*0038*/ 	.byte	0x04, 0x1c
        /*003a*/ 	.short	(.L_21 - .L_20)


	//   ....[0]....
.L_20:
        /*003c*/ 	.word	0x00000060


	//   ....[1]....
        /*0040*/ 	.word	0x000000c0


	//   ....[2]....
        /*0044*/ 	.word	0x00000650


	//   ....[3]....
        /*0048*/ 	.word	0x00000880


	//   ....[4]....
        /*004c*/ 	.word	0x00000b70


	//----- nvinfo : EIATTR_CRS_STACK_SIZE
	.align		4
.L_21:
        /*0050*/ 	.byte	0x04, 0x1e
        /*0052*/ 	.short	(.L_23 - .L_22)
.L_22:
        /*0054*/ 	.word	0x00000000


	//----- nvinfo : EIATTR_CBANK_PARAM_SIZE
	.align		4
.L_23:
        /*0058*/ 	.byte	0x03, 0x19
        /*005a*/ 	.short	0x0010


	//----- nvinfo : EIATTR_PARAM_CBANK
	.align		4
        /*005c*/ 	.byte	0x04, 0x0a
        /*005e*/ 	.short	(.L_25 - .L_24)
	.align		4
.L_24:
        /*0060*/ 	.word	index@(.nv.constant0._Z10find_top_kP9HashEntryP8TopEntry)
        /*0064*/ 	.short	0x0380
        /*0066*/ 	.short	0x0010


	//----- nvinfo : EIATTR_SW_WAR
	.align		4
.L_25:
        /*0068*/ 	.byte	0x04, 0x36
        /*006a*/ 	.short	(.L_27 - .L_26)
.L_26:
        /*006c*/ 	.word	0x00000008
.L_27:


//--------------------- .nv.info._Z15compute_ratingsPP6ReviewPiS2_P9HashEntry --------------------------
	.section	.nv.info._Z15compute_ratingsPP6ReviewPiS2_P9HashEntry,"",@"SHT_CUDA_INFO"
	.sectionflags	@""
	.align	4


	//----- nvinfo : EIATTR_CUDA_API_VERSION
	.align		4
        /*0000*/ 	.byte	0x04, 0x37
        /*0002*/ 	.short	(.L_29 - .L_28)
.L_28:
        /*0004*/ 	.word	0x00000082


	//----- nvinfo : EIATTR_KPARAM_INFO
	.align		4
.L_29:
        /*0008*/ 	.byte	0x04, 0x17
        /*000a*/ 	.short	(.L_31 - .L_30)
.L_30:
        /*000c*/ 	.word	0x00000000
        /*0010*/ 	.short	0x0003
        /*0012*/ 	.short	0x0018
        /*0014*/ 	.byte	0x00, 0xf5, 0x21, 0x00


	//----- nvinfo : EIATTR_KPARAM_INFO
	.align		4
.L_31:
        /*0018*/ 	.byte	0x04, 0x17
        /*001a*/ 	.short	(.L_33 - .L_32)
.L_32:
        /*001c*/ 	.word	0x00000000
        /*0020*/ 	.short	0x0002
        /*0022*/ 	.short	0x0010
        /*0024*/ 	.byte	0x00, 0xf5, 0x21, 0x00


	//----- nvinfo : EIATTR_KPARAM_INFO
	.align		4
.L_33:
        /*0028*/ 	.byte	0x04, 0x17
        /*002a*/ 	.short	(.L_35 - .L_34)
.L_34:
        /*002c*/ 	.word	0x00000000
        /*0030*/ 	.short	0x0001
        /*0032*/ 	.short	0x0008
        /*0034*/ 	.byte	0x00, 0xf5, 0x21, 0x00


	//----- nvinfo : EIATTR_KPARAM_INFO
	.align		4
.L_35:
        /*0038*/ 	.byte	0x04, 0x17
        /*003a*/ 	.short	(.L_37 - .L_36)
.L_36:
        /*003c*/ 	.word	0x00000000
        /*0040*/ 	.short	0x0000
        /*0042*/ 	.short	0x0000
        /*0044*/ 	.byte	0x00, 0xf5, 0x21, 0x00


	//----- nvinfo : EIATTR_SPARSE_MMA_MASK
	.align		4
.L_37:
        /*0048*/ 	.byte	0x03, 0x50
        /*004a*/ 	.short	0x0000


	//----- nvinfo : EIATTR_MAXREG_COUNT
	.align		4
        /*004c*/ 	.byte	0x03, 0x1b
        /*004e*/ 	.short	0x00ff


	//----- nvinfo : EIATTR_MERCURY_ISA_VERSION
	.align		4
        /*0050*/ 	.byte	0x03, 0x5f
        /*0052*/ 	.short	0x0101


	//----- nvinfo : EIATTR_VRC_CTA_INIT_COUNT
	.align		4
        /*0054*/ 	.byte	0x02, 0x4a
	.zero		1
	.zero		1


	//----- nvinfo : EIATTR_EXIT_INSTR_OFFSETS
	.align		4
        /*0058*/ 	.byte	0x04, 0x1c
        /*005a*/ 	.short	(.L_39 - .L_38)


	//   ....[0]....
.L_38:
        /*005c*/ 	.word	0x000000d0


	//   ....[1]....
        /*0060*/ 	.word	0x00000ae0


	//----- nvinfo : EIATTR_CRS_STACK_SIZE
	.align		4
.L_39:
        /*0064*/ 	.byte	0x04, 0x1e
        /*0066*/ 	.short	(.L_41 - .L_40)
.L_40:
        /*0068*/ 	.word	0x00000000


	//----- nvinfo : EIATTR_CBANK_PARAM_SIZE
	.align		4
.L_41:
        /*006c*/ 	.byte	0x03, 0x19
        /*006e*/ 	.short	0x0020


	//----- nvinfo : EIATTR_PARAM_CBANK
	.align		4
        /*0070*/ 	.byte	0x04, 0x0a
        /*0072*/ 	.short	(.L_43 - .L_42)
	.align		4
.L_42:
        /*0074*/ 	.word	index@(.nv.constant0._Z15compute_ratingsPP6ReviewPiS2_P9HashEntry)
        /*0078*/ 	.short	0x0380
        /*007a*/ 	.short	0x0020


	//----- nvinfo : EIATTR_SW_WAR
	.align		4
.L_43:
        /*007c*/ 	.byte	0x04, 0x36
        /*007e*/ 	.short	(.L_45 - .L_44)
.L_44:
        /*0080*/ 	.word	0x00000008
.L_45:


//--------------------- .nv.callgraph             --------------------------
	.section	.nv.callgraph,"",@"SHT_CUDA_CALLGRAPH"
	.align	4
	.sectionentsize	8
	.align		4
        /*0000*/ 	.word	0x00000000
	.align		4
        /*0004*/ 	.word	0xffffffff
	.align		4
        /*0008*/ 	.word	0x00000000
	.align		4
        /*000c*/ 	.word	0xfffffffe
	.align		4
        /*0010*/ 	.word	0x00000000
	.align		4
        /*0014*/ 	.word	0xfffffffd
	.align		4
        /*0018*/ 	.word	0x00000000
	.align		4
        /*001c*/ 	.word	0xfffffffc


//--------------------- .text._Z10find_top_kP9HashEntryP8TopEntry --------------------------
	.section	.text._Z10find_top_kP9HashEntryP8TopEntry,"ax",@progbits
	.align	128
        .global         _Z10find_top_kP9HashEntryP8TopEntry
        .type           _Z10find_top_kP9HashEntryP8TopEntry,@function
        .size           _Z10find_top_kP9HashEntryP8TopEntry,(.L_x_30 - _Z10find_top_kP9HashEntryP8TopEntry)
        .other          _Z10find_top_kP9HashEntryP8TopEntry,@"STO_CUDA_ENTRY STV_DEFAULT"
_Z10find_top_kP9HashEntryP8TopEntry:
.text._Z10find_top_kP9HashEntryP8TopEntry:
[----:B------:R-:W-:Y:S01]  /*0000*/  LDC R1, c[0x0][0x37c] ;  /* 0x0000df00ff017b82 */ /* 0x000fe20000000800 */
[----:B------:R-:W0:Y:S07]  /*0010*/  S2R R0, SR_TID.X ;  /* 0x0000000000007919 */ /* 0x000e2e0000002100 */
[----:B------:R-:W0:Y:S08]  /*0020*/  S2UR UR4, SR_CTAID.X ;  /* 0x00000000000479c3 */ /* 0x000e300000002500 */
[----:B------:R-:W0:Y:S02]  /*0030*/  LDC R3, c[0x0][0x360] ;  /* 0x0000d800ff037b82 */ /* 0x000e240000000800 */
[----:B0-----:R-:W-:-:S05]  /*0040*/  IMAD R3, R3, UR4, R0 ;  /* 0x0000000403037c24 */ /* 0x001fca000f8e0200 */
[----:B------:R-:W-:-:S13]  /*0050*/  ISETP.GT.AND P0, PT, R3, 0x7ff, PT ;  /* 0x000007ff0300780c */ /* 0x000fda0003f04270 */
[----:B------:R-:W-:Y:S05]  /*0060*/  @P0 EXIT ;  /* 0x000000000000094d */ /* 0x000fea0003800000 */
[----:B------:R-:W0:Y:S01]  /*0070*/  LDC.64 R4, c[0x0][0x380] ;  /* 0x0000e000ff047b82 */ /* 0x000e220000000a00 */
[----:B------:R-:W1:Y:S01]  /*0080*/  LDCU.64 UR4, c[0x0][0x358] ;  /* 0x00006b00ff0477ac */ /* 0x000e620008000a00 */
[----:B0-----:R-:W-:-:S05]  /*0090*/  IMAD.WIDE R4, R3, 0x18, R4 ;  /* 0x0000001803047825 */ /* 0x001fca00078e0204 */
[----:B-1----:R-:W2:Y:S02]  /*00a0*/  LDG.E.U8 R0, desc[UR4][R4.64+0x14] ;  /* 0x0000140404007981 */ /* 0x002ea4000c1e1100 */
[----:B--2---:R-:W-:-:S13]  /*00b0*/  ISETP.NE.AND P0, PT, R0, RZ, PT ;  /* 0x000000ff0000720c */ /* 0x004fda0003f05270 */
[----:B------:R-:W-:Y:S05]  /*00c0*/  @!P0 EXIT ;  /* 0x000000000000894d */ /* 0x000fea0003800000 */
[----:B------:R-:W2:Y:S04]  /*00d0*/  LDG.E R2, desc[UR4][R4.64+0x10] ;  /* 0x0000100404027981 */ /* 0x000ea8000c1e1900 */
[----:B------:R-:W3:Y:S01]  /*00e0*/  LDG.E R0, desc[UR4][R4.64+0xc] ;  /* 0x00000c0404007981 */ /* 0x000ee2000c1e1900 */
[----:B------:R-:W-:Y:S01]  /*00f0*/  BSSY.RECONVERGENT B0, `(.L_x_0) ;  /* 0x000000d000007945 */ /* 0x000fe20003800200 */
[----:B--2---:R-:W-:-:S04]  /*0100*/  I2FP.F32.S32 R3, R2 ;  /* 0x0000000200037245 */ /* 0x004fc80000201400 */
[----:B------:R-:W0:Y:S08]  /*0110*/  MUFU.RCP R2, R3 ;  /* 0x0000000300027308 */ /* 0x000e300000001000 */
[----:B---3--:R-:W1:Y:S01]  /*0120*/  FCHK P0, R0, R3 ;  /* 0x0000000300007302 */ /* 0x008e620000000000 */
[----:B0-----:R-:W-:-:S04]  /*0130*/  FFMA R7, -R3, R2, 1 ;  /* 0x3f80000003077423 */ /* 0x001fc80000000102 */
[----:B------:R-:W-:-:S04]  /*0140*/  FFMA R7, R2, R7, R2 ;  /* 0x0000000702077223 */ /* 0x000fc80000000002 */
[----:B------:R-:W-:-:S04]  /*0150*/  FFMA R2, R0, R7, RZ ;  /* 0x0000000700027223 */ /* 0x000fc800000000ff */
[----:B------:R-:W-:-:S04]  /*0160*/  FFMA R9, -R3, R2, R0 ;  /* 0x0000000203097223 */ /* 0x000fc80000000100 */
[----:B------:R-:W-:Y:S01]  /*0170*/  FFMA R9, R7, R9, R2 ;  /* 0x0000000907097223 */ /* 0x000fe20000000002 */
[----:B-1----:R-:W-:Y:S06]  /*0180*/  @!P0 BRA `(.L_x_1) ;  /* 0x00000000000c8947 */ /* 0x002fec0003800000 */
[----:B------:R-:W-:-:S07]  /*0190*/  MOV R2, 0x1b0 ;  /* 0x000001b000027802 */ /* 0x000fce0000000f00 */
[----:B------:R-:W-:Y:S05]  /*01a0*/  CALL.REL.NOINC `($__internal_0_$__cuda_sm3x_div_rn_noftz_f32_slowpath) ;  /* 0x0000000800b47944 */ /* 0x000fea0003c00000 */
[----:B------:R-:W-:-:S07]  /*01b0*/  IMAD.MOV.U32 R9, RZ, RZ, R0 ;  /* 0x000000ffff097224 */ /* 0x000fce00078e0000 */
.L_x_1:
[----:B------:R-:W-:Y:S05]  /*01c0*/  BSYNC.RECONVERGENT B0 ;  /* 0x0000000000007941 */ /* 0x000fea0003800200 */
.L_x_0:
[----:B------:R-:W0:Y:S08]  /*01d0*/  LDC.64 R6, c[0x0][0x388] ;  /* 0x0000e200ff067b82 */ /* 0x000e300000000a00 */
[----:B------:R-:W1:Y:S01]  /*01e0*/  LDC.64 R2, c[0x0][0x388] ;  /* 0x0000e200ff027b82 */ /* 0x000e620000000a00 */
[----:B0-----:R-:W2:Y:S01]  /*01f0*/  LDG.E R0, desc[UR4][R6.64+0xc] ;  /* 0x00000c0406007981 */ /* 0x001ea2000c1e1900 */
[----:B------:R-:W-:Y:S01]  /*0200*/  BSSY.RECONVERGENT B0, `(.L_x_2) ;  /* 0x000004b000007945 */ /* 0x000fe20003800200 */
[----:B------:R-:W-:Y:S01]  /*0210*/  PLOP3.LUT P0, PT, PT, PT, PT, 0x80, 0x8 ;  /* 0x000000000008781c */ /* 0x000fe20003f0f070 */
[----:B------:R-:W-:-:S02]  /*0220*/  IMAD.MOV.U32 R8, RZ, RZ, RZ ;  /* 0x000000ffff087224 */ /* 0x000fc400078e00ff */
[----:B------:R-:W-:Y:S01]  /*0230*/  IMAD.MOV.U32 R10, RZ, RZ, RZ ;  /* 0x000000ffff0a7224 */ /* 0x000fe200078e00ff */
[----:B-1----:R-:W-:-:S05]  /*0240*/  IADD3 R12, P2, PT, R2, 0xc, RZ ;  /* 0x0000000c020c7810 */ /* 0x002fca0007f5e0ff */
[----:B------:R-:W-:Y:S01]  /*0250*/  IMAD.X R11, RZ, RZ, R3, P2 ;  /* 0x000000ffff0b7224 */ /* 0x000fe200010e0603 */
[----:B--2---:R-:W-:Y:S01]  /*0260*/  FSETP.GT.AND P1, PT, R9, R0, PT ;  /* 0x000000000900720b */ /* 0x004fe20003f24000 */
[----:B------:R-:W-:-:S12]  /*0270*/  IMAD.MOV.U32 R0, RZ, RZ, RZ ;  /* 0x000000ffff007224 */ /* 0x000fd800078e00ff */
[----:B------:R-:W-:Y:S05]  /*0280*/  @P1 BRA `(.L_x_3) ;  /* 0x0000000400081947 */ /* 0x000fea0003800000 */
[----:B------:R-:W2:Y:S01]  /*0290*/  LDG.E R0, desc[UR4][R6.64+0x1c] ;  /* 0x00001c0406007981 */ /* 0x000ea2000c1e1900 */
[----:B------:R-:W-:Y:S01]  /*02a0*/  IADD3 R12, P2, PT, R2, 0x1c, RZ ;  /* 0x0000001c020c7810 */ /* 0x000fe20007f5e0ff */
[----:B------:R-:W-:-:S04]  /*02b0*/  IMAD.MOV.U32 R8, RZ, RZ, 0x1 ;  /* 0x00000001ff087424 */ /* 0x000fc800078e00ff */
[----:B------:R-:W-:Y:S01]  /*02c0*/  IMAD.X R11, RZ, RZ, R3, P2 ;  /* 0x000000ffff0b7224 */ /* 0x000fe200010e0603 */
[----:B--2---:R-:W-:Y:S01]  /*02d0*/  FSETP.GT.AND P1, PT, R9, R0, PT ;  /* 0x000000000900720b */ /* 0x004fe20003f24000 */
[----:B------:R-:W-:-:S12]  /*02e0*/  IMAD.MOV.U32 R0, RZ, RZ, 0x1 ;  /* 0x00000001ff007424 */ /* 0x000fd800078e00ff */
        /* <DEDUP_REMOVED lines=51> */
[----:B------:R-:W-:-:S05]  /*0620*/  IADD3 R0, P1, PT, R2, 0x9c, RZ ;  /* 0x0000009c02007810 */ /* 0x000fca0007f3e0ff */
[----:B------:R-:W-:Y:S01]  /*0630*/  IMAD.X R8, RZ, RZ, R3, P1 ;  /* 0x000000ffff087224 */ /* 0x000fe200008e0603 */
[----:B--2---:R-:W-:-:S13]  /*0640*/  FSETP.GT.AND P0, PT, R9, R6, PT ;  /* 0x000000060900720b */ /* 0x004fda0003f04000 */
[----:B------:R-:W-:Y:S05]  /*0650*/  @!P0 EXIT ;  /* 0x000000000000894d */ /* 0x000fea0003800000 */
[----:B------:R-:W-:Y:S01]  /*0660*/  IMAD.MOV.U32 R12, RZ, RZ, R0 ;  /* 0x000000ffff0c7224 */ /* 0x000fe200078e0000 */
[----:B------:R-:W-:Y:S01]  /*0670*/  PLOP3.LUT P0, PT, PT, PT, PT, 0x8, 0x80 ;  /* 0x000000000080781c */ /* 0x000fe20003f0e170 */
[----:B------:R-:W-:Y:S02]  /*0680*/  IMAD.MOV.U32 R11, RZ, RZ, R8 ;  /* 0x000000ffff0b7224 */ /* 0x000fe400078e0008 */
[----:B------:R-:W-:Y:S02]  /*0690*/  IMAD.MOV.U32 R8, RZ, RZ, 0x9 ;  /* 0x00000009ff087424 */ /* 0x000fe400078e00ff */
[----:B------:R-:W-:-:S08]  /*06a0*/  IMAD.MOV.U32 R0, RZ, RZ, 0x9 ;  /* 0x00000009ff007424 */ /* 0x000fd000078e00ff */
.L_x_3:
[----:B------:R-:W-:Y:S05]  /*06b0*/  BSYNC.RECONVERGENT B0 ;  /* 0x0000000000007941 */ /* 0x000fea0003800200 */
.L_x_2:
[----:B------:R-:W-:-:S04]  /*06c0*/  LEA R2, P1, R8, R2, 0x4 ;  /* 0x0000000208027211 */ /* 0x000fc800078220ff */
[----:B------:R-:W-:Y:S01]  /*06d0*/  LEA.HI.X R3, R8, R3, R10, 0x4, P1 ;  /* 0x0000000308037211 */ /* 0x000fe200008f240a */
[----:B------:R-:W-:-:S04]  /*06e0*/  IMAD.MOV.U32 R10, RZ, RZ, R12 ;  /* 0x000000ffff0a7224 */ /* 0x000fc800078e000c */
[----:B------:R0:W5:Y:S04]  /*06f0*/  LDG.E R8, desc[UR4][R2.64] ;  /* 0x0000000402087981 */ /* 0x000168000c1e1900 */
[----:B------:R0:W5:Y:S04]  /*0700*/  LDG.E R7, desc[UR4][R2.64+0x4] ;  /* 0x0000040402077981 */ /* 0x000168000c1e1900 */
[----:B------:R0:W5:Y:S04]  /*0710*/  LDG.E.U16 R6, desc[UR4][R2.64+0x8] ;  /* 0x0000080402067981 */ /* 0x000168000c1e1500 */
[----:B------:R0:W5:Y:S04]  /*0720*/  LDG.E R12, desc[UR4][R2.64+0xc] ;  /* 0x00000c04020c7981 */ /* 0x000168000c1e1900 */
[----:B------:R1:W-:Y:S04]  /*0730*/  STG.E desc[UR4][R10.64], R9 ;  /* 0x000000090a007986 */ /* 0x0003e8000c101904 */
[----:B------:R-:W2:Y:S04]  /*0740*/  LDG.E.U8 R13, desc[UR4][R4.64] ;  /* 0x00000004040d7981 */ /* 0x000ea8000c1e1100 */
[----:B--2---:R2:W-:Y:S04]  /*0750*/  STG.E.U8 desc[UR4][R2.64], R13 ;  /* 0x0000000d02007986 */ /* 0x0045e8000c101104 */
[----:B------:R-:W3:Y:S04]  /*0760*/  LDG.E.U8 R15, desc[UR4][R4.64+0x1] ;  /* 0x00000104040f7981 */ /* 0x000ee8000c1e1100 */
[----:B---3--:R3:W-:Y:S04]  /*0770*/  STG.E.U8 desc[UR4][R2.64+0x1], R15 ;  /* 0x0000010f02007986 */ /* 0x0087e8000c101104 */
[----:B------:R-:W4:Y:S04]  /*0780*/  LDG.E.U8 R17, desc[UR4][R4.64+0x2] ;  /* 0x0000020404117981 */ /* 0x000f28000c1e1100 */
[----:B----4-:R4:W-:Y:S04]  /*0790*/  STG.E.U8 desc[UR4][R2.64+0x2], R17 ;  /* 0x0000021102007986 */ /* 0x0109e8000c101104 */
[----:B------:R-:W2:Y:S04]  /*07a0*/  LDG.E.U8 R19, desc[UR4][R4.64+0x3] ;  /* 0x0000030404137981 */ /* 0x000ea8000c1e1100 */
[----:B--2---:R0:W-:Y:S04]  /*07b0*/  STG.E.U8 desc[UR4][R2.64+0x3], R19 ;  /* 0x0000031302007986 */ /* 0x0041e8000c101104 */
[----:B------:R-:W2:Y:S04]  /*07c0*/  LDG.E.U8 R21, desc[UR4][R4.64+0x4] ;  /* 0x0000040404157981 */ /* 0x000ea8000c1e1100 */
[----:B--2---:R0:W-:Y:S04]  /*07d0*/  STG.E.U8 desc[UR4][R2.64+0x4], R21 ;  /* 0x0000041502007986 */ /* 0x0041e8000c101104 */
[----:B-1----:R-:W2:Y:S04]  /*07e0*/  LDG.E.U8 R9, desc[UR4][R4.64+0x5] ;  /* 0x0000050404097981 */ /* 0x002ea8000c1e1100 */
[----:B--2---:R0:W-:Y:S04]  /*07f0*/  STG.E.U8 desc[UR4][R2.64+0x5], R9 ;  /* 0x0000050902007986 */ /* 0x0041e8000c101104 */
[----:B------:R-:W2:Y:S04]  /*0800*/  LDG.E.U8 R11, desc[UR4][R4.64+0x6] ;  /* 0x00000604040b7981 */ /* 0x000ea8000c1e1100 */
[----:B--2---:R0:W-:Y:S04]  /*0810*/  STG.E.U8 desc[UR4][R2.64+0x6], R11 ;  /* 0x0000060b02007986 */ /* 0x0041e8000c101104 */
[----:B------:R-:W2:Y:S04]  /*0820*/  LDG.E.U8 R13, desc[UR4][R4.64+0x7] ;  /* 0x00000704040d7981 */ /* 0x000ea8000c1e1100 */
[----:B--2---:R0:W-:Y:S04]  /*0830*/  STG.E.U8 desc[UR4][R2.64+0x7], R13 ;  /* 0x0000070d02007986 */ /* 0x0041e8000c101104 */
[----:B---3--:R-:W2:Y:S04]  /*0840*/  LDG.E.U8 R15, desc[UR4][R4.64+0x8] ;  /* 0x00000804040f7981 */ /* 0x008ea8000c1e1100 */
[----:B--2---:R0:W-:Y:S04]  /*0850*/  STG.E.U8 desc[UR4][R2.64+0x8], R15 ;  /* 0x0000080f02007986 */ /* 0x0041e8000c101104 */
[----:B----4-:R-:W2:Y:S04]  /*0860*/  LDG.E.U8 R17, desc[UR4][R4.64+0x9] ;  /* 0x0000090404117981 */ /* 0x010ea8000c1e1100 */
[----:B--2---:R0:W-:Y:S01]  /*0870*/  STG.E.U8 desc[UR4][R2.64+0x9], R17 ;  /* 0x0000091102007986 */ /* 0x0041e2000c101104 */
[----:B------:R-:W-:Y:S05]  /*0880*/  @!P0 EXIT ;  /* 0x000000000000894d */ /* 0x000fea0003800000 */
[----:B0-----:R-:W0:Y:S01]  /*0890*/  LDC.64 R2, c[0x0][0x388] ;  /* 0x0000e200ff027b82 */ /* 0x001e220000000a00 */
[C---:B-----5:R-:W-:Y:S01]  /*08a0*/  PRMT R10, R8.reuse, 0x7772, RZ ;  /* 0x00007772080a7816 */ /* 0x060fe200000000ff */
[----:B------:R-:W-:Y:S01]  /*08b0*/  IMAD.MOV.U32 R5, RZ, RZ, R12 ;  /* 0x000000ffff057224 */ /* 0x000fe200078e000c */
[----:B------:R-:W-:Y:S02]  /*08c0*/  PRMT R9, R8, 0x7771, RZ ;  /* 0x0000777108097816 */ /* 0x000fe400000000ff */
[C---:B------:R-:W-:Y:S02]  /*08d0*/  PRMT R11, R7.reuse, 0x7770, RZ ;  /* 0x00007770070b7816 */ /* 0x040fe400000000ff */
[C---:B------:R-:W-:Y:S02]  /*08e0*/  PRMT R14, R7.reuse, 0x7773, RZ ;  /* 0x00007773070e7816 */ /* 0x040fe400000000ff */
[C---:B------:R-:W-:Y:S02]  /*08f0*/  PRMT R12, R7.reuse, 0x7771, RZ ;  /* 0x00007771070c7816 */ /* 0x040fe400000000ff */
[----:B------:R-:W-:-:S02]  /*0900*/  PRMT R13, R7, 0x7772, RZ ;  /* 0x00007772070d7816 */ /* 0x000fc400000000ff */
[----:B------:R-:W-:Y:S02]  /*0910*/  PRMT R4, R8, 0x7770, RZ ;  /* 0x0000777008047816 */ /* 0x000fe400000000ff */
[C---:B------:R-:W-:Y:S02]  /*0920*/  PRMT R15, R6.reuse, 0x7770, RZ ;  /* 0x00007770060f7816 */ /* 0x040fe400000000ff */
[----:B------:R-:W-:Y:S02]  /*0930*/  PRMT R18, R6, 0x7771, RZ ;  /* 0x0000777106127816 */ /* 0x000fe400000000ff */
[----:B------:R-:W-:Y:S02]  /*0940*/  PRMT R7, R10, 0x7610, R7 ;  /* 0x000076100a077816 */ /* 0x000fe40000000007 */
[----:B------:R-:W-:Y:S02]  /*0950*/  PRMT R8, R8, 0x7773, RZ ;  /* 0x0000777308087816 */ /* 0x000fe400000000ff */
[----:B------:R-:W-:Y:S01]  /*0960*/  PRMT R6, R9, 0x7610, R6 ;  /* 0x0000761009067816 */ /* 0x000fe20000000006 */
[----:B0-----:R-:W-:Y:S01]  /*0970*/  IMAD.WIDE.U32 R2, R0, 0x10, R2 ;  /* 0x0000001000027825 */ /* 0x001fe200078e0002 */
[----:B------:R-:W-:-:S02]  /*0980*/  PRMT R10, R11, 0x7610, R10 ;  /* 0x000076100b0a7816 */ /* 0x000fc4000000000a */
[----:B------:R-:W-:Y:S02]  /*0990*/  PRMT R17, R14, 0x7610, R17 ;  /* 0x000076100e117816 */ /* 0x000fe40000000011 */
[----:B------:R-:W-:-:S05]  /*09a0*/  IADD3 R2, P0, PT, R2, 0x1c, RZ ;  /* 0x0000001c02027810 */ /* 0x000fca0007f1e0ff */
[----:B------:R-:W-:-:S08]  /*09b0*/  IMAD.X R3, RZ, RZ, R3, P0 ;  /* 0x000000ffff037224 */ /* 0x000fd000000e0603 */
.L_x_4:
[----:B------:R-:W-:Y:S01]  /*09c0*/  VIADD R0, R0, 0x1 ;  /* 0x0000000100007836 */ /* 0x000fe20000000000 */
[----:B------:R-:W-:Y:S01]  /*09d0*/  LOP3.LUT R19, R4, 0xffff, RZ, 0xc0, !PT ;  /* 0x0000ffff04137812 */ /* 0x000fe200078ec0ff */
[----:B------:R0:W5:Y:S01]  /*09e0*/  LDG.E R16, desc[UR4][R2.64] ;  /* 0x0000000402107981 */ /* 0x000162000c1e1900 */
[----:B------:R-:W-:Y:S02]  /*09f0*/  LOP3.LUT R4, R13, 0xffff, RZ, 0xc0, !PT ;  /* 0x0000ffff0d047812 */ /* 0x000fe400078ec0ff */
[----:B------:R-:W-:Y:S01]  /*0a00*/  LOP3.LUT R8, R8, 0xffff, RZ, 0xc0, !PT ;  /* 0x0000ffff08087812 */ /* 0x000fe200078ec0ff */
[----:B------:R0:W5:Y:S01]  /*0a10*/  LDG.E R14, desc[UR4][R2.64+-0xc] ;  /* 0xfffff404020e7981 */ /* 0x000162000c1e1900 */
[----:B------:R-:W-:Y:S02]  /*0a20*/  LOP3.LUT R7, R7, 0xffff, RZ, 0xc0, !PT ;  /* 0x0000ffff07077812 */ /* 0x000fe400078ec0ff */
[----:B------:R-:W-:Y:S01]  /*0a30*/  LOP3.LUT R6, R6, 0xffff, RZ, 0xc0, !PT ;  /* 0x0000ffff06067812 */ /* 0x000fe200078ec0ff */
[----:B------:R0:W5:Y:S01]  /*0a40*/  LDG.E R11, desc[UR4][R2.64+-0x8] ;  /* 0xfffff804020b7981 */ /* 0x000162000c1e1900 */
[----:B------:R-:W-:-:S02]  /*0a50*/  LOP3.LUT R17, R17, 0xffff, RZ, 0xc0, !PT ;  /* 0x0000ffff11117812 */ /* 0x000fc400078ec0ff */
[----:B------:R-:W-:Y:S01]  /*0a60*/  LOP3.LUT R12, R12, 0xffff, RZ, 0xc0, !PT ;  /* 0x0000ffff0c0c7812 */ /* 0x000fe200078ec0ff */
[----:B------:R0:W5:Y:S01]  /*0a70*/  LDG.E.U16 R9, desc[UR4][R2.64+-0x4] ;  /* 0xfffffc0402097981 */ /* 0x000162000c1e1500 */
[----:B------:R-:W-:Y:S02]  /*0a80*/  LOP3.LUT R13, R10, 0xffff, RZ, 0xc0, !PT ;  /* 0x0000ffff0a0d7812 */ /* 0x000fe400078ec0ff */
[----:B------:R-:W-:Y:S01]  /*0a90*/  ISETP.NE.AND P0, PT, R0, 0x9, PT ;  /* 0x000000090000780c */ /* 0x000fe20003f05270 */
[----:B------:R0:W-:Y:S01]  /*0aa0*/  STG.E desc[UR4][R2.64], R5 ;  /* 0x0000000502007986 */ /* 0x0001e2000c101904 */
[----:B------:R-:W-:Y:S02]  /*0ab0*/  PRMT R7, R7, 0x3340, R8 ;  /* 0x0000334007077816 */ /* 0x000fe40000000008 */
[----:B------:R-:W-:Y:S02]  /*0ac0*/  PRMT R6, R19, 0x3340, R6 ;  /* 0x0000334013067816 */ /* 0x000fe40000000006 */
[----:B------:R-:W-:-:S02]  /*0ad0*/  PRMT R4, R4, 0x3340, R17 ;  /* 0x0000334004047816 */ /* 0x000fc40000000011 */
[----:B------:R-:W-:Y:S02]  /*0ae0*/  PRMT R13, R13, 0x3340, R12 ;  /* 0x000033400d0d7816 */ /* 0x000fe4000000000c */
[----:B------:R-:W-:Y:S02]  /*0af0*/  PRMT R15, R18, 0x7604, R15 ;  /* 0x00007604120f7816 */ /* 0x000fe4000000000f */
[----:B------:R-:W-:Y:S02]  /*0b00*/  PRMT R7, R6, 0x5410, R7 ;  /* 0x0000541006077816 */ /* 0x000fe40000000007 */
[----:B------:R-:W-:Y:S01]  /*0b10*/  PRMT R13, R13, 0x5410, R4 ;  /* 0x000054100d0d7816 */ /* 0x000fe20000000004 */
[----:B------:R0:W-:Y:S01]  /*0b20*/  STG.E.U16 desc[UR4][R2.64+-0x4], R15 ;  /* 0xfffffc0f02007986 */ /* 0x0001e2000c101504 */
[----:B------:R-:W-:-:S03]  /*0b30*/  IADD3 R4, P1, PT, R2, 0x10, RZ ;  /* 0x0000001002047810 */ /* 0x000fc60007f3e0ff */
[----:B------:R0:W-:Y:S02]  /*0b40*/  STG.E desc[UR4][R2.64+-0xc], R7 ;  /* 0xfffff40702007986 */ /* 0x0001e4000c101904 */
[----:B------:R-:W-:Y:S02]  /*0b50*/  IMAD.X R6, RZ, RZ, R3, P1 ;  /* 0x000000ffff067224 */ /* 0x000fe400008e0603 */
[----:B------:R0:W-:Y:S01]  /*0b60*/  STG.E desc[UR4][R2.64+-0x8], R13 ;  /* 0xfffff80d02007986 */ /* 0x0001e2000c101904 */
[----:B------:R-:W-:Y:S05]  /*0b70*/  @!P0 EXIT ;  /* 0x000000000000894d */ /* 0x000fea0003800000 */
[C---:B-----5:R-:W-:Y:S01]  /*0b80*/  PRMT R10, R11.reuse, 0x7770, RZ ;  /* 0x000077700b0a7816 */ /* 0x060fe200000000ff */
[----:B0-----:R-:W-:Y:S01]  /*0b90*/  IMAD.MOV.U32 R2, RZ, RZ, R4 ;  /* 0x000000ffff027224 */ /* 0x001fe200078e0004 */
[C---:B------:R-:W-:Y:S01]  /*0ba0*/  PRMT R12, R11.reuse, 0x7771, RZ ;  /* 0x000077710b0c7816 */ /* 0x040fe200000000ff */
[----:B------:R-:W-:Y:S01]  /*0bb0*/  IMAD.MOV.U32 R3, RZ, RZ, R6 ;  /* 0x000000ffff037224 */ /* 0x000fe200078e0006 */
[----:B------:R-:W-:Y:S01]  /*0bc0*/  PRMT R13, R11, 0x7772, RZ ;  /* 0x000077720b0d7816 */ /* 0x000fe200000000ff */
[----:B------:R-:W-:Y:S01]  /*0bd0*/  IMAD.MOV.U32 R5, RZ, RZ, R16 ;  /* 0x000000ffff057224 */ /* 0x000fe200078e0010 */
[----:B------:R-:W-:Y:S02]  /*0be0*/  PRMT R15, R9, 0x7770, RZ ;  /* 0x00007770090f7816 */ /* 0x000fe400000000ff */
[----:B------:R-:W-:Y:S02]  /*0bf0*/  PRMT R11, R11, 0x7773, RZ ;  /* 0x000077730b0b7816 */ /* 0x000fe400000000ff */
[----:B------:R-:W-:-:S02]  /*0c00*/  PRMT R9, R9, 0x7771, RZ ;  /* 0x0000777109097816 */ /* 0x000fc400000000ff */
[C---:B------:R-:W-:Y:S02]  /*0c10*/  PRMT R4, R14.reuse, 0x7770, RZ ;  /* 0x000077700e047816 */ /* 0x040fe400000000ff */
[C---:B------:R-:W-:Y:S02]  /*0c20*/  PRMT R6, R14.reuse, 0x7771, RZ ;  /* 0x000077710e067816 */ /* 0x040fe400000000ff */
[C---:B------:R-:W-:Y:S02]  /*0c30*/  PRMT R7, R14.reuse, 0x7772, RZ ;  /* 0x000077720e077816 */ /* 0x040fe400000000ff */
[----:B------:R-:W-:Y:S02]  /*0c40*/  PRMT R8, R14, 0x7773, RZ ;  /* 0x000077730e087816 */ /* 0x000fe400000000ff */
[----:B------:R-:W-:Y:S02]  /*0c50*/  PRMT R17, R11, 0x7610, R17 ;  /* 0x000076100b117816 */ /* 0x000fe40000000011 */
[----:B------:R-:W-:Y:S01]  /*0c60*/  PRMT R18, R9, 0x7610, R18 ;  /* 0x0000761009127816 */ /* 0x000fe20000000012 */
[----:B------:R-:W-:Y:S06]  /*0c70*/  BRA `(.L_x_4) ;  /* 0xfffffffc00507947 */ /* 0x000fec000383ffff */
        .weak           $__internal_0_$__cuda_sm3x_div_rn_noftz_f32_slowpath
        .type           $__internal_0_$__cuda_sm3x_div_rn_noftz_f32_slowpath,@function
        .size           $__internal_0_$__cuda_sm3x_div_rn_noftz_f32_slowpath,(.L_x_30 - $__internal_0_$__cuda_sm3x_div_rn_noftz_f32_slowpath)
$__internal_0_$__cuda_sm3x_div_rn_noftz_f32_slowpath:
[--C-:B------:R-:W-:Y:S01]  /*0c80*/  SHF.R.U32.HI R7, RZ, 0x17, R3.reuse ;  /* 0x00000017ff077819 */ /* 0x100fe20000011603 */
[----:B------:R-:W-:Y:S01]  /*0c90*/  BSSY.RECONVERGENT B1, `(.L_x_5) ;  /* 0x0000064000017945 */ /* 0x000fe20003800200 */
[--C-:B------:R-:W-:Y:S01]  /*0ca0*/  SHF.R.U32.HI R6, RZ, 0x17, R0.reuse ;  /* 0x00000017ff067819 */ /* 0x100fe20000011600 */
[----:B------:R-:W-:Y:S01]  /*0cb0*/  IMAD.MOV.U32 R8, RZ, RZ, R0 ;  /* 0x000000ffff087224 */ /* 0x000fe200078e0000 */
[----:B------:R-:W-:Y:S01]  /*0cc0*/  LOP3.LUT R7, R7, 0xff, RZ, 0xc0, !PT ;  /* 0x000000ff07077812 */ /* 0x000fe200078ec0ff */
[----:B------:R-:W-:Y:S01]  /*0cd0*/  IMAD.MOV.U32 R9, RZ, RZ, R3 ;  /* 0x000000ffff097224 */ /* 0x000fe200078e0003 */
[----:B------:R-:W-:-:S03]  /*0ce0*/  LOP3.LUT R6, R6, 0xff, RZ, 0xc0, !PT ;  /* 0x000000ff06067812 */ /* 0x000fc600078ec0ff */
[----:B------:R-:W-:Y:S02]  /*0cf0*/  VIADD R12, R7, 0xffffffff ;  /* 0xffffffff070c7836 */ /* 0x000fe40000000000 */
[----:B------:R-:W-:-:S03]  /*0d00*/  VIADD R11, R6, 0xffffffff ;  /* 0xffffffff060b7836 */ /* 0x000fc60000000000 */
[----:B------:R-:W-:-:S04]  /*0d10*/  ISETP.GT.U32.AND P0, PT, R12, 0xfd, PT ;  /* 0x000000fd0c00780c */ /* 0x000fc80003f04070 */
[----:B------:R-:W-:-:S13]  /*0d20*/  ISETP.GT.U32.OR P0, PT, R11, 0xfd, P0 ;  /* 0x000000fd0b00780c */ /* 0x000fda0000704470 */
[----:B------:R-:W-:Y:S01]  /*0d30*/  @!P0 IMAD.MOV.U32 R10, RZ, RZ, RZ ;  /* 0x000000ffff0a8224 */ /* 0x000fe200078e00ff */
[----:B------:R-:W-:Y:S06]  /*0d40*/  @!P0 BRA `(.L_x_6) ;  /* 0x00000000005c8947 */ /* 0x000fec0003800000 */
[----:B------:R-:W-:Y:S02]  /*0d50*/  FSETP.GTU.FTZ.AND P0, PT, |R0|, +INF , PT ;  /* 0x7f8000000000780b */ /* 0x000fe40003f1c200 */
[----:B------:R-:W-:-:S04]  /*0d60*/  FSETP.GTU.FTZ.AND P1, PT, |R3|, +INF , PT ;  /* 0x7f8000000300780b */ /* 0x000fc80003f3c200 */
[----:B------:R-:W-:-:S13]  /*0d70*/  PLOP3.LUT P0, PT, P0, P1, PT, 0xf8, 0x8f ;  /* 0x00000000008f781c */ /* 0x000fda0000703f70 */
[----:B------:R-:W-:Y:S05]  /*0d80*/  @P0 BRA `(.L_x_7) ;  /* 0x00000004004c0947 */ /* 0x000fea0003800000 */
[----:B------:R-:W-:-:S13]  /*0d90*/  LOP3.LUT P0, RZ, R9, 0x7fffffff, R8, 0xc8, !PT ;  /* 0x7fffffff09ff7812 */ /* 0x000fda000780c808 */
[----:B------:R-:W-:Y:S05]  /*0da0*/  @!P0 BRA `(.L_x_8) ;  /* 0x00000004003c8947 */ /* 0x000fea0003800000 */
[C---:B------:R-:W-:Y:S02]  /*0db0*/  FSETP.NEU.FTZ.AND P2, PT, |R0|.reuse, +INF , PT ;  /* 0x7f8000000000780b */ /* 0x040fe40003f5d200 */
[----:B------:R-:W-:Y:S02]  /*0dc0*/  FSETP.NEU.FTZ.AND P1, PT, |R3|, +INF , PT ;  /* 0x7f8000000300780b */ /* 0x000fe40003f3d200 */
[----:B------:R-:W-:-:S11]  /*0dd0*/  FSETP.NEU.FTZ.AND P0, PT, |R0|, +INF , PT ;  /* 0x7f8000000000780b */ /* 0x000fd60003f1d200 */
[----:B------:R-:W-:Y:S05]  /*0de0*/  @!P1 BRA !P2, `(.L_x_8) ;  /* 0x00000004002c9947 */ /* 0x000fea0005000000 */
[----:B------:R-:W-:-:S04]  /*0df0*/  LOP3.LUT P2, RZ, R8, 0x7fffffff, RZ, 0xc0, !PT ;  /* 0x7fffffff08ff7812 */ /* 0x000fc8000784c0ff */
[----:B------:R-:W-:-:S13]  /*0e00*/  PLOP3.LUT P1, PT, P1, P2, PT, 0x2f, 0xf2 ;  /* 0x0000000000f2781c */ /* 0x000fda0000f24577 */
[----:B------:R-:W-:Y:S05]  /*0e10*/  @P1 BRA `(.L_x_9) ;  /* 0x0000000400181947 */ /* 0x000fea0003800000 */
[----:B------:R-:W-:-:S04]  /*0e20*/  LOP3.LUT P1, RZ, R9, 0x7fffffff, RZ, 0xc0, !PT ;  /* 0x7fffffff09ff7812 */ /* 0x000fc8000782c0ff */
[----:B------:R-:W-:-:S13]  /*0e30*/  PLOP3.LUT P0, PT, P0, P1, PT, 0x2f, 0xf2 ;  /* 0x0000000000f2781c */ /* 0x000fda0000702577 */
[----:B------:R-:W-:Y:S05]  /*0e40*/  @P0 BRA `(.L_x_10) ;  /* 0x0000000400000947 */ /* 0x000fea0003800000 */
[----:B------:R-:W-:Y:S02]  /*0e50*/  ISETP.GE.AND P0, PT, R11, RZ, PT ;  /* 0x000000ff0b00720c */ /* 0x000fe40003f06270 */
[----:B------:R-:W-:-:S11]  /*0e60*/  ISETP.GE.AND P1, PT, R12, RZ, PT ;  /* 0x000000ff0c00720c */ /* 0x000fd60003f26270 */
[----:B------:R-:W-:Y:S02]  /*0e70*/  @P0 IMAD.MOV.U32 R10, RZ, RZ, RZ ;  /* 0x000000ffff0a0224 */ /* 0x000fe400078e00ff */
[----:B------:R-:W-:Y:S01]  /*0e80*/  @!P0 FFMA R8, R0, 1.84467440737095516160e+19, RZ ;  /* 0x5f80000000088823 */ /* 0x000fe200000000ff */
[----:B------:R-:W-:Y:S02]  /*0e90*/  @!P0 IMAD.MOV.U32 R10, RZ, RZ, -0x40 ;  /* 0xffffffc0ff0a8424 */ /* 0x000fe400078e00ff */
[----:B------:R-:W-:Y:S02]  /*0ea0*/  @!P1 FFMA R9, R3, 1.84467440737095516160e+19, RZ ;  /* 0x5f80000003099823 */ /* 0x000fe400000000ff */
[----:B------:R-:W-:-:S07]  /*0eb0*/  @!P1 VIADD R10, R10, 0x40 ;  /* 0x000000400a0a9836 */ /* 0x000fce0000000000 */
.L_x_6:
[----:B------:R-:W-:Y:S01]  /*0ec0*/  LEA R0, R7, 0xc0800000, 0x17 ;  /* 0xc080000007007811 */ /* 0x000fe200078eb8ff */
[----:B------:R-:W-:Y:S01]  /*0ed0*/  VIADD R6, R6, 0xffffff81 ;  /* 0xffffff8106067836 */ /* 0x000fe20000000000 */
[----:B------:R-:W-:Y:S03]  /*0ee0*/  BSSY.RECONVERGENT B2, `(.L_x_11) ;  /* 0x0000035000027945 */ /* 0x000fe60003800200 */
[----:B------:R-:W-:Y:S01]  /*0ef0*/  IMAD.IADD R9, R9, 0x1, -R0 ;  /* 0x0000000109097824 */ /* 0x000fe200078e0a00 */
[C---:B------:R-:W-:Y:S01]  /*0f00*/  IADD3 R7, PT, PT, R6.reuse, 0x7f, -R7 ;  /* 0x0000007f06077810 */ /* 0x040fe20007ffe807 */
[----:B------:R-:W-:Y:S02]  /*0f10*/  IMAD R0, R6, -0x800000, R8 ;  /* 0xff80000006007824 */ /* 0x000fe400078e0208 */
[----:B------:R-:W0:Y:S01]  /*0f20*/  MUFU.RCP R3, R9 ;  /* 0x0000000900037308 */ /* 0x000e220000001000 */
[----:B------:R-:W-:Y:S01]  /*0f30*/  FADD.FTZ R11, -R9, -RZ ;  /* 0x800000ff090b7221 */ /* 0x000fe20000010100 */
[----:B------:R-:W-:-:S03]  /*0f40*/  IMAD.IADD R7, R7, 0x1, R10 ;  /* 0x0000000107077824 */ /* 0x000fc600078e020a */
[----:B0-----:R-:W-:-:S04]  /*0f50*/  FFMA R12, R3, R11, 1 ;  /* 0x3f800000030c7423 */ /* 0x001fc8000000000b */
[----:B------:R-:W-:-:S04]  /*0f60*/  FFMA R12, R3, R12, R3 ;  /* 0x0000000c030c7223 */ /* 0x000fc80000000003 */
[----:B------:R-:W-:-:S04]  /*0f70*/  FFMA R3, R0, R12, RZ ;  /* 0x0000000c00037223 */ /* 0x000fc800000000ff */
[----:B------:R-:W-:-:S04]  /*0f80*/  FFMA R8, R11, R3, R0 ;  /* 0x000000030b087223 */ /* 0x000fc80000000000 */
[----:B------:R-:W-:-:S04]  /*0f90*/  FFMA R13, R12, R8, R3 ;  /* 0x000000080c0d7223 */ /* 0x000fc80000000003 */
[----:B------:R-:W-:-:S04]  /*0fa0*/  FFMA R8, R11, R13, R0 ;  /* 0x0000000d0b087223 */ /* 0x000fc80000000000 */
[----:B------:R-:W-:-:S05]  /*0fb0*/  FFMA R0, R12, R8, R13 ;  /* 0x000000080c007223 */ /* 0x000fca000000000d */
[----:B------:R-:W-:-:S04]  /*0fc0*/  SHF.R.U32.HI R3, RZ, 0x17, R0 ;  /* 0x00000017ff037819 */ /* 0x000fc80000011600 */
[----:B------:R-:W-:-:S05]  /*0fd0*/  LOP3.LUT R3, R3, 0xff, RZ, 0xc0, !PT ;  /* 0x000000ff03037812 */ /* 0x000fca00078ec0ff */
[----:B------:R-:W-:-:S04]  /*0fe0*/  IMAD.IADD R9, R3, 0x1, R7 ;  /* 0x0000000103097824 */ /* 0x000fc800078e0207 */
[----:B------:R-:W-:-:S05]  /*0ff0*/  VIADD R3, R9, 0xffffffff ;  /* 0xffffffff09037836 */ /* 0x000fca0000000000 */
[----:B------:R-:W-:-:S13]  /*1000*/  ISETP.GE.U32.AND P0, PT, R3, 0xfe, PT ;  /* 0x000000fe0300780c */ /* 0x000fda0003f06070 */
[----:B------:R-:W-:Y:S05]  /*1010*/  @!P0 BRA `(.L_x_12) ;  /* 0x0000000000808947 */ /* 0x000fea0003800000 */
[----:B------:R-:W-:-:S13]  /*1020*/  ISETP.GT.AND P0, PT, R9, 0xfe, PT ;  /* 0x000000fe0900780c */ /* 0x000fda0003f04270 */
[----:B------:R-:W-:Y:S05]  /*1030*/  @P0 BRA `(.L_x_13) ;  /* 0x00000000006c0947 */ /* 0x000fea0003800000 */
[----:B------:R-:W-:-:S13]  /*1040*/  ISETP.GE.AND P0, PT, R9, 0x1, PT ;  /* 0x000000010900780c */ /* 0x000fda0003f06270 */
[----:B------:R-:W-:Y:S05]  /*1050*/  @P0 BRA `(.L_x_14) ;  /* 0x0000000000740947 */ /* 0x000fea0003800000 */
[----:B------:R-:W-:Y:S02]  /*1060*/  ISETP.GE.AND P0, PT, R9, -0x18, PT ;  /* 0xffffffe80900780c */ /* 0x000fe40003f06270 */
[----:B------:R-:W-:-:S11]  /*1070*/  LOP3.LUT R0, R0, 0x80000000, RZ, 0xc0, !PT ;  /* 0x8000000000007812 */ /* 0x000fd600078ec0ff */
[----:B------:R-:W-:Y:S05]  /*1080*/  @!P0 BRA `(.L_x_14) ;  /* 0x0000000000688947 */ /* 0x000fea0003800000 */
[CCC-:B------:R-:W-:Y:S01]  /*1090*/  FFMA.RZ R3, R12.reuse, R8.reuse, R13.reuse ;  /* 0x000000080c037223 */ /* 0x1c0fe2000000c00d */
[CCC-:B------:R-:W-:Y:S01]  /*10a0*/  FFMA.RM R6, R12.reuse, R8.reuse, R13.reuse ;  /* 0x000000080c067223 */ /* 0x1c0fe2000000400d */
[C---:B------:R-:W-:Y:S02]  /*10b0*/  ISETP.NE.AND P2, PT, R9.reuse, RZ, PT ;  /* 0x000000ff0900720c */ /* 0x040fe40003f45270 */
[----:B------:R-:W-:Y:S02]  /*10c0*/  ISETP.NE.AND P1, PT, R9, RZ, PT ;  /* 0x000000ff0900720c */ /* 0x000fe40003f25270 */
[----:B------:R-:W-:Y:S01]  /*10d0*/  LOP3.LUT R7, R3, 0x7fffff, RZ, 0xc0, !PT ;  /* 0x007fffff03077812 */ /* 0x000fe200078ec0ff */
[----:B------:R-:W-:Y:S01]  /*10e0*/  FFMA.RP R3, R12, R8, R13 ;  /* 0x000000080c037223 */ /* 0x000fe2000000800d */
[----:B------:R-:W-:Y:S02]  /*10f0*/  VIADD R8, R9, 0x20 ;  /* 0x0000002009087836 */ /* 0x000fe40000000000 */
[----:B------:R-:W-:Y:S01]  /*1100*/  LOP3.LUT R7, R7, 0x800000, RZ, 0xfc, !PT ;  /* 0x0080000007077812 */ /* 0x000fe200078efcff */
[----:B------:R-:W-:Y:S01]  /*1110*/  IMAD.MOV R9, RZ, RZ, -R9 ;  /* 0x000000ffff097224 */ /* 0x000fe200078e0a09 */
[----:B------:R-:W-:-:S02]  /*1120*/  FSETP.NEU.FTZ.AND P0, PT, R3, R6, PT ;  /* 0x000000060300720b */ /* 0x000fc40003f1d000 */
[----:B------:R-:W-:Y:S02]  /*1130*/  SHF.L.U32 R8, R7, R8, RZ ;  /* 0x0000000807087219 */ /* 0x000fe400000006ff */
[----:B------:R-:W-:Y:S02]  /*1140*/  SEL R6, R9, RZ, P2 ;  /* 0x000000ff09067207 */ /* 0x000fe40001000000 */
[----:B------:R-:W-:Y:S02]  /*1150*/  ISETP.NE.AND P1, PT, R8, RZ, P1 ;  /* 0x000000ff0800720c */ /* 0x000fe40000f25270 */
[----:B------:R-:W-:Y:S02]  /*1160*/  SHF.R.U32.HI R6, RZ, R6, R7 ;  /* 0x00000006ff067219 */ /* 0x000fe40000011607 */
[----:B------:R-:W-:Y:S02]  /*1170*/  PLOP3.LUT P0, PT, P0, P1, PT, 0xf8, 0x8f ;  /* 0x00000000008f781c */ /* 0x000fe40000703f70 */
[----:B------:R-:W-:-:S02]  /*1180*/  SHF.R.U32.HI R8, RZ, 0x1, R6 ;  /* 0x00000001ff087819 */ /* 0x000fc40000011606 */
[----:B------:R-:W-:-:S04]  /*1190*/  SEL R3, RZ, 0x1, !P0 ;  /* 0x00000001ff037807 */ /* 0x000fc80004000000 */
[----:B------:R-:W-:-:S04]  /*11a0*/  LOP3.LUT R3, R3, 0x1, R8, 0xf8, !PT ;  /* 0x0000000103037812 */ /* 0x000fc800078ef808 */
[----:B------:R-:W-:-:S05]  /*11b0*/  LOP3.LUT R3, R3, R6, RZ, 0xc0, !PT ;  /* 0x0000000603037212 */ /* 0x000fca00078ec0ff */
[----:B------:R-:W-:-:S05]  /*11c0*/  IMAD.IADD R3, R8, 0x1, R3 ;  /* 0x0000000108037824 */ /* 0x000fca00078e0203 */
[----:B------:R-:W-:Y:S01]  /*11d0*/  LOP3.LUT R0, R3, R0, RZ, 0xfc, !PT ;  /* 0x0000000003007212 */ /* 0x000fe200078efcff */
[----:B------:R-:W-:Y:S06]  /*11e0*/  BRA `(.L_x_14) ;  /* 0x0000000000107947 */ /* 0x000fec0003800000 */
.L_x_13:
[----:B------:R-:W-:-:S04]  /*11f0*/  LOP3.LUT R0, R0, 0x80000000, RZ, 0xc0, !PT ;  /* 0x8000000000007812 */ /* 0x000fc800078ec0ff */
[----:B------:R-:W-:Y:S01]  /*1200*/  LOP3.LUT R0, R0, 0x7f800000, RZ, 0xfc, !PT ;  /* 0x7f80000000007812 */ /* 0x000fe200078efcff */
[----:B------:R-:W-:Y:S06]  /*1210*/  BRA `(.L_x_14) ;  /* 0x0000000000047947 */ /* 0x000fec0003800000 */
.L_x_12:
[----:B------:R-:W-:-:S07]  /*1220*/  IMAD R0, R7, 0x800000, R0 ;  /* 0x0080000007007824 */ /* 0x000fce00078e0200 */
.L_x_14:
[----:B------:R-:W-:Y:S05]  /*1230*/  BSYNC.RECONVERGENT B2 ;  /* 0x0000000000027941 */ /* 0x000fea0003800200 */
.L_x_11:
[----:B------:R-:W-:Y:S05]  /*1240*/  BRA `(.L_x_15) ;  /* 0x0000000000207947 */ /* 0x000fea0003800000 */
.L_x_10:
[----:B------:R-:W-:-:S04]  /*1250*/  LOP3.LUT R0, R9, 0x80000000, R8, 0x48, !PT ;  /* 0x8000000009007812 */ /* 0x000fc800078e4808 */
[----:B------:R-:W-:Y:S01]  /*1260*/  LOP3.LUT R0, R0, 0x7f800000, RZ, 0xfc, !PT ;  /* 0x7f80000000007812 */ /* 0x000fe200078efcff */
[----:B------:R-:W-:Y:S06]  /*1270*/  BRA `(.L_x_15) ;  /* 0x0000000000147947 */ /* 0x000fec0003800000 */
.L_x_9:
[----:B------:R-:W-:Y:S01]  /*1280*/  LOP3.LUT R0, R9, 0x80000000, R8, 0x48, !PT ;  /* 0x8000000009007812 */ /* 0x000fe200078e4808 */
[----:B------:R-:W-:Y:S06]  /*1290*/  BRA `(.L_x_15) ;  /* 0x00000000000c7947 */ /* 0x000fec0003800000 */
.L_x_8:
[----:B------:R-:W0:Y:S01]  /*12a0*/  MUFU.RSQ R0, -QNAN ;  /* 0xffc0000000007908 */ /* 0x000e220000001400 */
[----:B------:R-:W-:Y:S05]  /*12b0*/  BRA `(.L_x_15) ;  /* 0x0000000000047947 */ /* 0x000fea0003800000 */
.L_x_7:
[----:B------:R-:W-:-:S07]  /*12c0*/  FADD.FTZ R0, R0, R3 ;  /* 0x0000000300007221 */ /* 0x000fce0000010000 */
.L_x_15:
[----:B------:R-:W-:Y:S05]  /*12d0*/  BSYNC.RECONVERGENT B1 ;  /* 0x0000000000017941 */ /* 0x000fea0003800200 */
.L_x_5:
[----:B------:R-:W-:-:S04]  /*12e0*/  IMAD.MOV.U32 R3, RZ, RZ, 0x0 ;  /* 0x00000000ff037424 */ /* 0x000fc800078e00ff */
[----:B0-----:R-:W-:Y:S05]  /*12f0*/  RET.REL.NODEC R2 `(_Z10find_top_kP9HashEntryP8TopEntry) ;  /* 0xffffffec02407950 */ /* 0x001fea0003c3ffff */
.L_x_16:
[----:B------:R-:W-:-:S00]  /*1300*/  BRA `(.L_x_16) ;  /* 0xfffffffc00fc7947 */ /* 0x000fc0000383ffff */
[----:B------:R-:W-:-:S00]  /*1310*/  NOP ;  /* 0x0000000000007918 */ /* 0x000fc00000000000 */
        /* <DEDUP_REMOVED lines=14> */
.L_x_30:


//--------------------- .text._Z15compute_ratingsPP6ReviewPiS2_P9HashEntry --------------------------
	.section	.text._Z15compute_ratingsPP6ReviewPiS2_P9HashEntry,"ax",@progbits
	.align	128
        .global         _Z15compute_ratingsPP6ReviewPiS2_P9HashEntry
        .type           _Z15compute_ratingsPP6ReviewPiS2_P9HashEntry,@function
        .size           _Z15compute_ratingsPP6ReviewPiS2_P9HashEntry,(.L_x_32 - _Z15compute_ratingsPP6ReviewPiS2_P9HashEntry)
        .other          _Z15compute_ratingsPP6ReviewPiS2_P9HashEntry,@"STO_CUDA_ENTRY STV_DEFAULT"
_Z15compute_ratingsPP6ReviewPiS2_P9HashEntry:
.text._Z15compute_ratingsPP6ReviewPiS2_P9HashEntry:
[----:B------:R-:W-:Y:S08]  /*0000*/  LDC R1, c[0x0][0x37c] ;  /* 0x0000df00ff017b82 */ /* 0x000ff00000000800 */
[----:B------:R-:W0:Y:S01]  /*0010*/  LDC.64 R4, c[0x0][0x390] ;  /* 0x0000e400ff047b82 */ /* 0x000e220000000a00 */
[----:B------:R-:W0:Y:S07]  /*0020*/  LDCU.64 UR4, c[0x0][0x358] ;  /* 0x00006b00ff0477ac */ /* 0x000e2e0008000a00 */
[----:B------:R-:W1:Y:S01]  /*0030*/  LDC.64 R2, c[0x0][0x388] ;  /* 0x0000e200ff027b82 */ /* 0x000e620000000a00 */
[----:B0-----:R-:W2:Y:S04]  /*0040*/  LDG.E R5, desc[UR4][R4.64] ;  /* 0x0000000404057981 */ /* 0x001ea8000c1e1900 */
[----:B-1----:R-:W3:Y:S03]  /*0050*/  LDG.E R0, desc[UR4][R2.64] ;  /* 0x0000000402007981 */ /* 0x002ee6000c1e1900 */
[----:B------:R-:W0:Y:S01]  /*0060*/  S2UR UR6, SR_CTAID.X ;  /* 0x00000000000679c3 */ /* 0x000e220000002500 */
[----:B------:R-:W0:Y:S07]  /*0070*/  S2R R7, SR_TID.X ;  /* 0x0000000000077919 */ /* 0x000e2e0000002100 */
[----:B------:R-:W0:Y:S02]  /*0080*/  LDC R6, c[0x0][0x360] ;  /* 0x0000d800ff067b82 */ /* 0x000e240000000800 */
[----:B0-----:R-:W-:-:S04]  /*0090*/  IMAD R6, R6, UR6, R7 ;  /* 0x0000000606067c24 */ /* 0x001fc8000f8e0207 */
[----:B--2---:R-:W-:-:S05]  /*00a0*/  IMAD R7, R5, R6, RZ ;  /* 0x0000000605077224 */ /* 0x004fca00078e02ff */
[----:B---3--:R-:W-:-:S04]  /*00b0*/  VIADDMNMX R0, R7, R5, R0, PT ;  /* 0x0000000507007246 */ /* 0x008fc80003800100 */
[----:B------:R-:W-:-:S13]  /*00c0*/  ISETP.GE.AND P0, PT, R7, R0, PT ;  /* 0x000000000700720c */ /* 0x000fda0003f06270 */
[----:B------:R-:W-:Y:S05]  /*00d0*/  @P0 EXIT ;  /* 0x000000000000094d */ /* 0x000fea0003800000 */
.L_x_28:
[----:B0--3--:R-:W0:Y:S08]  /*00e0*/  LDC.64 R10, c[0x0][0x380] ;  /* 0x0000e000ff0a7b82 */ /* 0x009e300000000a00 */
[----:B------:R-:W1:Y:S01]  /*00f0*/  LDC.64 R4, c[0x0][0x398] ;  /* 0x0000e600ff047b82 */ /* 0x000e620000000a00 */
[----:B0-----:R-:W-:-:S06]  /*0100*/  IMAD.WIDE R10, R7, 0x8, R10 ;  /* 0x00000008070a7825 */ /* 0x001fcc00078e020a */
[----:B------:R-:W2:Y:S04]  /*0110*/  LDG.E.64 R10, desc[UR4][R10.64] ;  /* 0x000000040a0a7981 */ /* 0x000ea8000c1e1b00 */
[----:B--2---:R-:W2:Y:S04]  /*0120*/  LD.E.64 R2, desc[UR4][R10.64+0x8] ;  /* 0x000008040a027980 */ /* 0x004ea8000c101b00 */
[----:B------:R0:W5:Y:S04]  /*0130*/  LD.E R8, desc[UR4][R10.64] ;  /* 0x000000040a087980 */ /* 0x000168000c101900 */
[----:B--2---:R-:W2:Y:S01]  /*0140*/  LD.E.U8 R6, desc[UR4][R2.64] ;  /* 0x0000000402067980 */ /* 0x004ea2000c101100 */
[----:B------:R-:W-:Y:S01]  /*0150*/  VIADD R7, R7, 0x1 ;  /* 0x0000000107077836 */ /* 0x000fe20000000000 */
[----:B------:R-:W-:Y:S01]  /*0160*/  BSSY.RECONVERGENT B0, `(.L_x_17) ;  /* 0x000003e000007945 */ /* 0x000fe20003800200 */
[----:B------:R-:W-:-:S03]  /*0170*/  IMAD.MOV.U32 R9, RZ, RZ, -0x7ee3623b ;  /* 0x811c9dc5ff097424 */ /* 0x000fc600078e00ff */
[----:B------:R-:W-:Y:S02]  /*0180*/  ISETP.NE.AND P0, PT, R7, R0, PT ;  /* 0x000000000700720c */ /* 0x000fe40003f05270 */
[----:B--2---:R-:W-:-:S13]  /*0190*/  ISETP.NE.AND P1, PT, R6, RZ, PT ;  /* 0x000000ff0600720c */ /* 0x004fda0003f25270 */
[----:B01----:R-:W-:Y:S05]  /*01a0*/  @!P1 BRA `(.L_x_18) ;  /* 0x0000000000e49947 */ /* 0x003fea0003800000 */
[----:B------:R-:W2:Y:S01]  /*01b0*/  LD.E.U8 R10, desc[UR4][R2.64+0x1] ;  /* 0x00000104020a7980 */ /* 0x000ea2000c101100 */
[----:B------:R-:W-:-:S04]  /*01c0*/  LOP3.LUT R9, R6, 0xffff, RZ, 0xc0, !PT ;  /* 0x0000ffff06097812 */ /* 0x000fc800078ec0ff */
[----:B------:R-:W-:-:S04]  /*01d0*/  PRMT R9, R9, 0x8880, RZ ;  /* 0x0000888009097816 */ /* 0x000fc800000000ff */
[----:B------:R-:W-:-:S05]  /*01e0*/  LOP3.LUT R9, R9, 0x811c9dc5, RZ, 0x3c, !PT ;  /* 0x811c9dc509097812 */ /* 0x000fca00078e3cff */
[----:B------:R-:W-:Y:S01]  /*01f0*/  IMAD R9, R9, 0x1000193, RZ ;  /* 0x0100019309097824 */ /* 0x000fe200078e02ff */
[----:B--2---:R-:W-:-:S13]  /*0200*/  ISETP.NE.AND P1, PT, R10, RZ, PT ;  /* 0x000000ff0a00720c */ /* 0x004fda0003f25270 */
[----:B------:R-:W-:Y:S05]  /*0210*/  @!P1 BRA `(.L_x_18) ;  /* 0x0000000000c89947 */ /* 0x000fea0003800000 */
[----:B------:R-:W2:Y:S01]  /*0220*/  LD.E.U8 R11, desc[UR4][R2.64+0x2] ;  /* 0x00000204020b7980 */ /* 0x000ea2000c101100 */
[----:B------:R-:W-:-:S04]  /*0230*/  PRMT R10, R10, 0x8880, RZ ;  /* 0x000088800a0a7816 */ /* 0x000fc800000000ff */
[----:B------:R-:W-:-:S05]  /*0240*/  LOP3.LUT R9, R9, R10, RZ, 0x3c, !PT ;  /* 0x0000000a09097212 */ /* 0x000fca00078e3cff */
        /* <DEDUP_REMOVED lines=44> */
[----:B------:R-:W-:-:S04]  /*0510*/  @P1 PRMT R10, R12, 0x8880, RZ ;  /* 0x000088800c0a1816 */ /* 0x000fc800000000ff */
[----:B------:R-:W-:-:S05]  /*0520*/  @P1 LOP3.LUT R10, R9, R10, RZ, 0x3c, !PT ;  /* 0x0000000a090a1212 */ /* 0x000fca00078e3cff */
[----:B------:R-:W-:-:S07]  /*0530*/  @P1 IMAD R9, R10, 0x1000193, RZ ;  /* 0x010001930a091824 */ /* 0x000fce00078e02ff */
.L_x_18:
[----:B------:R-:W-:Y:S05]  /*0540*/  BSYNC.RECONVERGENT B0 ;  /* 0x0000000000007941 */ /* 0x000fea0003800200 */
.L_x_17:
[----:B------:R-:W-:Y:S01]  /*0550*/  BSSY.RECONVERGENT B0, `(.L_x_19) ;  /* 0x0000057000007945 */ /* 0x000fe20003800200 */
.L_x_26:
[----:B------:R-:W-:-:S05]  /*0560*/  LOP3.LUT R9, R9, 0x7ff, RZ, 0xc0, !PT ;  /* 0x000007ff09097812 */ /* 0x000fca00078ec0ff */
[----:B------:R-:W-:-:S05]  /*0570*/  IMAD.WIDE.U32 R10, R9, 0x18, R4 ;  /* 0x00000018090a7825 */ /* 0x000fca00078e0004 */
[----:B------:R-:W2:Y:S01]  /*0580*/  LDG.E.U8 R12, desc[UR4][R10.64+0x14] ;  /* 0x000014040a0c7981 */ /* 0x000ea2000c1e1100 */
[----:B------:R-:W-:Y:S05]  /*0590*/  YIELD ;  /* 0x0000000000007946 */ /* 0x000fea0003800000 */
[----:B------:R-:W-:Y:S01]  /*05a0*/  BSSY.RELIABLE B1, `(.L_x_20) ;  /* 0x000000a000017945 */ /* 0x000fe20003800100 */
[----:B--2---:R-:W-:-:S13]  /*05b0*/  ISETP.NE.AND P1, PT, R12, RZ, PT ;  /* 0x000000ff0c00720c */ /* 0x004fda0003f25270 */
[----:B------:R-:W-:Y:S05]  /*05c0*/  @P1 BRA `(.L_x_21) ;  /* 0x00000000001c1947 */ /* 0x000fea0003800000 */
[----:B------:R-:W-:Y:S02]  /*05d0*/  IMAD.MOV.U32 R12, RZ, RZ, RZ ;  /* 0x000000ffff0c7224 */ /* 0x000fe400078e00ff */
[----:B------:R-:W-:-:S05]  /*05e0*/  IMAD.MOV.U32 R13, RZ, RZ, 0x1 ;  /* 0x00000001ff0d7424 */ /* 0x000fca00078e00ff */
[----:B------:R-:W2:Y:S04]  /*05f0*/  ATOMG.E.CAS.STRONG.GPU PT, R12, [R10+0x14], R12, R13 ;  /* 0x0000140c0a0c73a9 */ /* 0x000ea800001ee10d */
[----:B------:R0:W5:Y:S01]  /*0600*/  LD.E.U8 R6, desc[UR4][R2.64] ;  /* 0x0000000402067980 */ /* 0x000162000c101100 */
[----:B--2---:R-:W-:-:S13]  /*0610*/  ISETP.NE.AND P1, PT, R12, RZ, PT ;  /* 0x000000ff0c00720c */ /* 0x004fda0003f25270 */
[----:B------:R-:W-:Y:S05]  /*0620*/  @!P1 BREAK.RELIABLE B1 ;  /* 0x0000000000019942 */ /* 0x000fea0003800100 */
[----:B0-----:R-:W-:Y:S05]  /*0630*/  @!P1 BRA `(.L_x_22) ;  /* 0x0000000000c89947 */ /* 0x001fea0003800000 */
.L_x_21:
[----:B------:R-:W-:Y:S05]  /*0640*/  BSYNC.RELIABLE B1 ;  /* 0x0000000000017941 */ /* 0x000fea0003800100 */
.L_x_20:
[----:B------:R-:W2:Y:S01]  /*0650*/  LDG.E.U8 R12, desc[UR4][R10.64] ;  /* 0x000000040a0c7981 */ /* 0x000ea2000c1e1100 */
[----:B-----5:R-:W-:Y:S01]  /*0660*/  PRMT R13, R6, 0x9910, RZ ;  /* 0x00009910060d7816 */ /* 0x020fe200000000ff */
[----:B------:R-:W-:Y:S03]  /*0670*/  BSSY.RELIABLE B2, `(.L_x_23) ;  /* 0x0000028000027945 */ /* 0x000fe60003800100 */
[----:B--2---:R-:W-:-:S13]  /*0680*/  ISETP.NE.AND P1, PT, R12, R13, PT ;  /* 0x0000000d0c00720c */ /* 0x004fda0003f25270 */
[----:B------:R-:W-:Y:S05]  /*0690*/  @P1 BRA `(.L_x_24) ;  /* 0x0000000000941947 */ /* 0x000fea0003800000 */
[----:B------:R-:W2:Y:S04]  /*06a0*/  LDG.E.U8 R12, desc[UR4][R10.64+0x1] ;  /* 0x000001040a0c7981 */ /* 0x000ea8000c1e1100 */
[----:B------:R-:W2:Y:S02]  /*06b0*/  LD.E.U8 R13, desc[UR4][R2.64+0x1] ;  /* 0x00000104020d7980 */ /* 0x000ea4000c101100 */
        /* <DEDUP_REMOVED lines=33> */
[----:B------:R-:W-:Y:S05]  /*08d0*/  @!P1 BREAK.RELIABLE B2 ;  /* 0x0000000000029942 */ /* 0x000fea0003800100 */
[----:B------:R-:W-:Y:S05]  /*08e0*/  @!P1 BRA `(.L_x_25) ;  /* 0x00000000000c9947 */ /* 0x000fea0003800000 */
.L_x_24:
[----:B------:R-:W-:Y:S05]  /*08f0*/  BSYNC.RELIABLE B2 ;  /* 0x0000000000027941 */ /* 0x000fea0003800100 */
.L_x_23:
[----:B------:R-:W-:Y:S01]  /*0900*/  VIADD R9, R9, 0x1 ;  /* 0x0000000109097836 */ /* 0x000fe20000000000 */
[----:B------:R-:W-:Y:S06]  /*0910*/  BRA `(.L_x_26) ;  /* 0xfffffffc00107947 */ /* 0x000fec000383ffff */
.L_x_25:
[----:B------:R-:W-:Y:S01]  /*0920*/  IMAD.MOV.U32 R3, RZ, RZ, 0x1 ;  /* 0x00000001ff037424 */ /* 0x000fe200078e00ff */
[----:B------:R0:W-:Y:S04]  /*0930*/  REDG.E.ADD.F32.FTZ.RN.STRONG.GPU desc[UR4][R10.64+0xc], R8 ;  /* 0x00000c080a0079a6 */ /* 0x0001e8000c12f304 */
[----:B------:R0:W-:Y:S01]  /*0940*/  REDG.E.ADD.STRONG.GPU desc[UR4][R10.64+0x10], R3 ;  /* 0x000010030a00798e */ /* 0x0001e2000c12e104 */
[----:B------:R-:W-:Y:S05]  /*0950*/  BRA `(.L_x_27) ;  /* 0x0000000000587947 */ /* 0x000fea0003800000 */
.L_x_22:
[----:B-----5:R-:W-:Y:S04]  /*0960*/  STG.E.U8 desc[UR4][R10.64], R6 ;  /* 0x000000060a007986 */ /* 0x020fe8000c101104 */
[----:B------:R-:W2:Y:S04]  /*0970*/  LD.E.U8 R5, desc[UR4][R2.64+0x1] ;  /* 0x0000010402057980 */ /* 0x000ea8000c101100 */
[----:B--2---:R0:W-:Y:S04]  /*0980*/  STG.E.U8 desc[UR4][R10.64+0x1], R5 ;  /* 0x000001050a007986 */ /* 0x0041e8000c101104 */
[----:B------:R-:W2:Y:S04]  /*0990*/  LD.E.U8 R9, desc[UR4][R2.64+0x2] ;  /* 0x0000020402097980 */ /* 0x000ea8000c101100 */
[----:B--2---:R1:W-:Y:S04]  /*09a0*/  STG.E.U8 desc[UR4][R10.64+0x2], R9 ;  /* 0x000002090a007986 */ /* 0x0043e8000c101104 */
[----:B------:R-:W2:Y:S04]  /*09b0*/  LD.E.U8 R13, desc[UR4][R2.64+0x3] ;  /* 0x00000304020d7980 */ /* 0x000ea8000c101100 */
[----:B--2---:R2:W-:Y:S04]  /*09c0*/  STG.E.U8 desc[UR4][R10.64+0x3], R13 ;  /* 0x0000030d0a007986 */ /* 0x0045e8000c101104 */
[----:B------:R-:W3:Y:S04]  /*09d0*/  LD.E.U8 R15, desc[UR4][R2.64+0x4] ;  /* 0x00000404020f7980 */ /* 0x000ee8000c101100 */
[----:B---3--:R3:W-:Y:S04]  /*09e0*/  STG.E.U8 desc[UR4][R10.64+0x4], R15 ;  /* 0x0000040f0a007986 */ /* 0x0087e8000c101104 */
[----:B------:R-:W4:Y:S04]  /*09f0*/  LD.E.U8 R17, desc[UR4][R2.64+0x5] ;  /* 0x0000050402117980 */ /* 0x000f28000c101100 */
[----:B----4-:R3:W-:Y:S04]  /*0a00*/  STG.E.U8 desc[UR4][R10.64+0x5], R17 ;  /* 0x000005110a007986 */ /* 0x0107e8000c101104 */
[----:B------:R-:W4:Y:S04]  /*0a10*/  LD.E.U8 R19, desc[UR4][R2.64+0x6] ;  /* 0x0000060402137980 */ /* 0x000f28000c101100 */
[----:B----4-:R3:W-:Y:S04]  /*0a20*/  STG.E.U8 desc[UR4][R10.64+0x6], R19 ;  /* 0x000006130a007986 */ /* 0x0107e8000c101104 */
[----:B0-----:R-:W4:Y:S04]  /*0a30*/  LD.E.U8 R5, desc[UR4][R2.64+0x7] ;  /* 0x0000070402057980 */ /* 0x001f28000c101100 */
[----:B----4-:R3:W-:Y:S04]  /*0a40*/  STG.E.U8 desc[UR4][R10.64+0x7], R5 ;  /* 0x000007050a007986 */ /* 0x0107e8000c101104 */
[----:B-1----:R-:W4:Y:S01]  /*0a50*/  LD.E.U8 R9, desc[UR4][R2.64+0x8] ;  /* 0x0000080402097980 */ /* 0x002f22000c101100 */
[----:B------:R-:W-:-:S03]  /*0a60*/  IMAD.MOV.U32 R21, RZ, RZ, 0x1 ;  /* 0x00000001ff157424 */ /* 0x000fc600078e00ff */
[----:B----4-:R3:W-:Y:S04]  /*0a70*/  STG.E.U8 desc[UR4][R10.64+0x8], R9 ;  /* 0x000008090a007986 */ /* 0x0107e8000c101104 */
[----:B--2---:R-:W2:Y:S04]  /*0a80*/  LD.E.U8 R13, desc[UR4][R2.64+0x9] ;  /* 0x00000904020d7980 */ /* 0x004ea8000c101100 */
[----:B------:R3:W-:Y:S04]  /*0a90*/  STG.E desc[UR4][R10.64+0xc], R8 ;  /* 0x00000c080a007986 */ /* 0x0007e8000c101904 */
[----:B------:R3:W-:Y:S04]  /*0aa0*/  STG.E desc[UR4][R10.64+0x10], R21 ;  /* 0x000010150a007986 */ /* 0x0007e8000c101904 */
[----:B--2---:R3:W-:Y:S02]  /*0ab0*/  STG.E.U8 desc[UR4][R10.64+0x9], R13 ;  /* 0x0000090d0a007986 */ /* 0x0047e4000c101104 */
.L_x_27:
[----:B------:R-:W-:Y:S05]  /*0ac0*/  BSYNC.RECONVERGENT B0 ;  /* 0x0000000000007941 */ /* 0x000fea0003800200 */
.L_x_19:
[----:B------:R-:W-:Y:S05]  /*0ad0*/  @P0 BRA `(.L_x_28) ;  /* 0xfffffff400800947 */ /* 0x000fea000383ffff */
[----:B------:R-:W-:Y:S05]  /*0ae0*/  EXIT ;  /* 0x000000000000794d */ /* 0x000fea0003800000 */
.L_x_29:
        /* <DEDUP_REMOVED lines=9> */
.L_x_32:


//--------------------- .nv.shared.reserved.0     --------------------------
	.section	.nv.shared.reserved.0,"aw",@nobits
	.weak		__nv_reservedSMEM_offset_0_alias
	.size		__nv_reservedSMEM_offset_0_alias, 0, 64
	.other		__nv_reservedSMEM_offset_0_alias,@"STO_CUDA_RESERVED_SHARED STV_DEFAULT"
__nv_reservedSMEM_offset_0_alias:
	.zero		0
	.zero		64


//--------------------- .nv.constant0._Z10find_top_kP9HashEntryP8TopEntry --------------------------
	.section	.nv.constant0._Z10find_top_kP9HashEntryP8TopEntry,"a",@progbits
	.sectionflags	@""
	.align	4
.nv.constant0._Z10find_top_kP9HashEntryP8TopEntry:
	.zero		912


//--------------------- .nv.constant0._Z15compute_ratingsPP6ReviewPiS2_P9HashEntry --------------------------
	.section	.nv.constant0._Z15compute_ratingsPP6ReviewPiS2_P9HashEntry,"a",@progbits
	.sectionflags	@""
	.align	4
.nv.constant0._Z15compute_ratingsPP6ReviewPiS2_P9HashEntry:
	.zero		928


//--------------------- SYMBOLS --------------------------

	.type		.nv.reservedSmem.offset0,@object
	.size		.nv.reservedSmem.offset0,0x4
